//
// Generated by NVIDIA NVVM Compiler
//
// Compiler Build ID: CL-36424714
// Cuda compilation tools, release 13.0, V13.0.88
// Based on NVVM 20.0.0
//

.version 9.0
.target sm_100
.address_size 64

	// .globl	_Z24poincare_distance_kernelPfPKfS1_fii

.visible .entry _Z24poincare_distance_kernelPfPKfS1_fii(
	.param .u64 .ptr .align 1 _Z24poincare_distance_kernelPfPKfS1_fii_param_0,
	.param .u64 .ptr .align 1 _Z24poincare_distance_kernelPfPKfS1_fii_param_1,
	.param .u64 .ptr .align 1 _Z24poincare_distance_kernelPfPKfS1_fii_param_2,
	.param .f32 _Z24poincare_distance_kernelPfPKfS1_fii_param_3,
	.param .u32 _Z24poincare_distance_kernelPfPKfS1_fii_param_4,
	.param .u32 _Z24poincare_distance_kernelPfPKfS1_fii_param_5
)
{
	.reg .pred 	%p<17>;
	.reg .b32 	%r<31>;
	.reg .b32 	%f<187>;
	.reg .b64 	%rd<35>;

	ld.param.u64 	%rd10, [_Z24poincare_distance_kernelPfPKfS1_fii_param_0];
	ld.param.u64 	%rd11, [_Z24poincare_distance_kernelPfPKfS1_fii_param_1];
	ld.param.u64 	%rd12, [_Z24poincare_distance_kernelPfPKfS1_fii_param_2];
	ld.param.f32 	%f47, [_Z24poincare_distance_kernelPfPKfS1_fii_param_3];
	ld.param.u32 	%r15, [_Z24poincare_distance_kernelPfPKfS1_fii_param_4];
	ld.param.u32 	%r14, [_Z24poincare_distance_kernelPfPKfS1_fii_param_5];
	cvta.to.global.u64 	%rd1, %rd12;
	cvta.to.global.u64 	%rd2, %rd11;
	mov.u32 	%r16, %ctaid.x;
	mov.u32 	%r17, %ntid.x;
	mov.u32 	%r18, %tid.x;
	mad.lo.s32 	%r1, %r16, %r17, %r18;
	setp.ge.s32 	%p1, %r1, %r15;
	@%p1 bra 	$L__BB0_17;
	mul.lo.s32 	%r19, %r14, %r1;
	cvt.s64.s32 	%rd3, %r19;
	setp.lt.s32 	%p2, %r14, 1;
	mov.f32 	%f180, 0f00000000;
	mov.f32 	%f181, %f180;
	mov.f32 	%f185, %f180;
	@%p2 bra 	$L__BB0_14;
	and.b32  	%r2, %r14, 7;
	setp.lt.u32 	%p3, %r14, 8;
	mov.f32 	%f182, 0f00000000;
	mov.b32 	%r29, 0;
	mov.f32 	%f181, %f182;
	mov.f32 	%f180, %f182;
	@%p3 bra 	$L__BB0_5;
	and.b32  	%r29, %r14, 2147483640;
	neg.s32 	%r27, %r29;
	shl.b64 	%rd13, %rd3, 2;
	add.s64 	%rd14, %rd13, 16;
	add.s64 	%rd34, %rd2, %rd14;
	add.s64 	%rd33, %rd1, %rd14;
	mov.f32 	%f182, 0f00000000;
$L__BB0_4:
	.pragma "nounroll";
	ld.global.f32 	%f52, [%rd34+-16];
	ld.global.f32 	%f53, [%rd33+-16];
	fma.rn.f32 	%f54, %f52, %f52, %f180;
	fma.rn.f32 	%f55, %f53, %f53, %f181;
	fma.rn.f32 	%f56, %f52, %f53, %f182;
	ld.global.f32 	%f57, [%rd34+-12];
	ld.global.f32 	%f58, [%rd33+-12];
	fma.rn.f32 	%f59, %f57, %f57, %f54;
	fma.rn.f32 	%f60, %f58, %f58, %f55;
	fma.rn.f32 	%f61, %f57, %f58, %f56;
	ld.global.f32 	%f62, [%rd34+-8];
	ld.global.f32 	%f63, [%rd33+-8];
	fma.rn.f32 	%f64, %f62, %f62, %f59;
	fma.rn.f32 	%f65, %f63, %f63, %f60;
	fma.rn.f32 	%f66, %f62, %f63, %f61;
	ld.global.f32 	%f67, [%rd34+-4];
	ld.global.f32 	%f68, [%rd33+-4];
	fma.rn.f32 	%f69, %f67, %f67, %f64;
	fma.rn.f32 	%f70, %f68, %f68, %f65;
	fma.rn.f32 	%f71, %f67, %f68, %f66;
	ld.global.f32 	%f72, [%rd34];
	ld.global.f32 	%f73, [%rd33];
	fma.rn.f32 	%f74, %f72, %f72, %f69;
	fma.rn.f32 	%f75, %f73, %f73, %f70;
	fma.rn.f32 	%f76, %f72, %f73, %f71;
	ld.global.f32 	%f77, [%rd34+4];
	ld.global.f32 	%f78, [%rd33+4];
	fma.rn.f32 	%f79, %f77, %f77, %f74;
	fma.rn.f32 	%f80, %f78, %f78, %f75;
	fma.rn.f32 	%f81, %f77, %f78, %f76;
	ld.global.f32 	%f82, [%rd34+8];
	ld.global.f32 	%f83, [%rd33+8];
	fma.rn.f32 	%f84, %f82, %f82, %f79;
	fma.rn.f32 	%f85, %f83, %f83, %f80;
	fma.rn.f32 	%f86, %f82, %f83, %f81;
	ld.global.f32 	%f87, [%rd34+12];
	ld.global.f32 	%f88, [%rd33+12];
	fma.rn.f32 	%f180, %f87, %f87, %f84;
	fma.rn.f32 	%f181, %f88, %f88, %f85;
	fma.rn.f32 	%f182, %f87, %f88, %f86;
	add.s32 	%r27, %r27, 8;
	add.s64 	%rd34, %rd34, 32;
	add.s64 	%rd33, %rd33, 32;
	setp.ne.s32 	%p4, %r27, 0;
	@%p4 bra 	$L__BB0_4;
$L__BB0_5:
	setp.eq.s32 	%p5, %r2, 0;
	@%p5 bra 	$L__BB0_13;
	and.b32  	%r8, %r14, 3;
	setp.lt.u32 	%p6, %r2, 4;
	@%p6 bra 	$L__BB0_8;
	cvt.u64.u32 	%rd15, %r29;
	add.s64 	%rd16, %rd15, %rd3;
	shl.b64 	%rd17, %rd16, 2;
	add.s64 	%rd18, %rd2, %rd17;
	ld.global.f32 	%f90, [%rd18];
	add.s64 	%rd19, %rd1, %rd17;
	ld.global.f32 	%f91, [%rd19];
	fma.rn.f32 	%f92, %f90, %f90, %f180;
	fma.rn.f32 	%f93, %f91, %f91, %f181;
	fma.rn.f32 	%f94, %f90, %f91, %f182;
	ld.global.f32 	%f95, [%rd18+4];
	ld.global.f32 	%f96, [%rd19+4];
	fma.rn.f32 	%f97, %f95, %f95, %f92;
	fma.rn.f32 	%f98, %f96, %f96, %f93;
	fma.rn.f32 	%f99, %f95, %f96, %f94;
	ld.global.f32 	%f100, [%rd18+8];
	ld.global.f32 	%f101, [%rd19+8];
	fma.rn.f32 	%f102, %f100, %f100, %f97;
	fma.rn.f32 	%f103, %f101, %f101, %f98;
	fma.rn.f32 	%f104, %f100, %f101, %f99;
	ld.global.f32 	%f105, [%rd18+12];
	ld.global.f32 	%f106, [%rd19+12];
	fma.rn.f32 	%f180, %f105, %f105, %f102;
	fma.rn.f32 	%f181, %f106, %f106, %f103;
	fma.rn.f32 	%f182, %f105, %f106, %f104;
	add.s32 	%r29, %r29, 4;
$L__BB0_8:
	setp.eq.s32 	%p7, %r8, 0;
	@%p7 bra 	$L__BB0_13;
	setp.eq.s32 	%p8, %r8, 1;
	@%p8 bra 	$L__BB0_11;
	cvt.u64.u32 	%rd20, %r29;
	add.s64 	%rd21, %rd20, %rd3;
	shl.b64 	%rd22, %rd21, 2;
	add.s64 	%rd23, %rd2, %rd22;
	ld.global.f32 	%f108, [%rd23];
	add.s64 	%rd24, %rd1, %rd22;
	ld.global.f32 	%f109, [%rd24];
	fma.rn.f32 	%f110, %f108, %f108, %f180;
	fma.rn.f32 	%f111, %f109, %f109, %f181;
	fma.rn.f32 	%f112, %f108, %f109, %f182;
	ld.global.f32 	%f113, [%rd23+4];
	ld.global.f32 	%f114, [%rd24+4];
	fma.rn.f32 	%f180, %f113, %f113, %f110;
	fma.rn.f32 	%f181, %f114, %f114, %f111;
	fma.rn.f32 	%f182, %f113, %f114, %f112;
	add.s32 	%r29, %r29, 2;
$L__BB0_11:
	and.b32  	%r21, %r14, 1;
	setp.eq.b32 	%p9, %r21, 1;
	not.pred 	%p10, %p9;
	@%p10 bra 	$L__BB0_13;
	cvt.u64.u32 	%rd25, %r29;
	add.s64 	%rd26, %rd25, %rd3;
	shl.b64 	%rd27, %rd26, 2;
	add.s64 	%rd28, %rd2, %rd27;
	ld.global.f32 	%f115, [%rd28];
	add.s64 	%rd29, %rd1, %rd27;
	ld.global.f32 	%f116, [%rd29];
	fma.rn.f32 	%f180, %f115, %f115, %f180;
	fma.rn.f32 	%f181, %f116, %f116, %f181;
	fma.rn.f32 	%f182, %f115, %f116, %f182;
$L__BB0_13:
	add.f32 	%f185, %f182, %f182;
$L__BB0_14:
	add.f32 	%f117, %f180, %f181;
	sub.f32 	%f118, %f117, %f185;
	setp.lt.f32 	%p11, %f118, 0f33D6BF95;
	selp.f32 	%f119, 0f33D6BF95, %f118, %p11;
	mul.f32 	%f120, %f47, %f180;
	mov.f32 	%f121, 0f3F800000;
	sub.f32 	%f122, %f121, %f120;
	mul.f32 	%f123, %f47, %f181;
	sub.f32 	%f124, %f121, %f123;
	mul.f32 	%f125, %f122, %f124;
	setp.lt.f32 	%p12, %f125, 0f33D6BF95;
	selp.f32 	%f126, 0f33D6BF95, %f125, %p12;
	sqrt.rn.f32 	%f41, %f47;
	mul.f32 	%f127, %f47, %f119;
	div.rn.f32 	%f128, %f127, %f126;
	sqrt.rn.f32 	%f42, %f128;
	abs.f32 	%f129, %f42;
	sub.f32 	%f130, %f121, %f129;
	rcp.approx.ftz.f32 	%f131, %f130;
	add.f32 	%f132, %f131, %f131;
	mul.f32 	%f133, %f129, %f132;
	setp.gt.f32 	%p13, %f129, 0f7E800000;
	selp.f32 	%f43, 0fC0000000, %f133, %p13;
	add.rz.f32 	%f134, %f43, %f121;
	mov.b32 	%r22, %f134;
	add.s32 	%r23, %r22, -1061158912;
	and.b32  	%r24, %r23, -8388608;
	mov.b32 	%r13, %f43;
	sub.s32 	%r25, %r13, %r24;
	mov.b32 	%f135, %r25;
	sub.s32 	%r26, 1082130432, %r24;
	mov.b32 	%f136, %r26;
	fma.rn.f32 	%f137, %f136, 0f3E800000, 0fBF800000;
	add.f32 	%f138, %f137, %f135;
	cvt.rn.f32.s32 	%f139, %r24;
	mul.f32 	%f140, %f139, 0f34000000;
	fma.rn.f32 	%f141, %f138, 0fBD39BF78, 0f3DD80012;
	fma.rn.f32 	%f142, %f141, %f138, 0fBE0778E0;
	fma.rn.f32 	%f143, %f142, %f138, 0f3E146475;
	fma.rn.f32 	%f144, %f143, %f138, 0fBE2A68DD;
	fma.rn.f32 	%f145, %f144, %f138, 0f3E4CAF9E;
	fma.rn.f32 	%f146, %f145, %f138, 0fBE800042;
	fma.rn.f32 	%f147, %f146, %f138, 0f3EAAAAE6;
	fma.rn.f32 	%f148, %f147, %f138, 0fBF000000;
	mul.f32 	%f149, %f138, %f148;
	fma.rn.f32 	%f150, %f149, %f138, %f138;
	fma.rn.f32 	%f186, %f140, 0f3F317218, %f150;
	setp.lt.u32 	%p14, %r13, 2139095040;
	@%p14 bra 	$L__BB0_16;
	setp.gt.s32 	%p15, %r13, -1082130432;
	fma.rn.f32 	%f151, %f43, 0f7F800000, 0f7F800000;
	selp.f32 	%f152, %f151, %f186, %p15;
	setp.eq.f32 	%p16, %f43, 0f00000000;
	selp.f32 	%f186, 0f80000000, %f152, %p16;
$L__BB0_16:
	mov.f32 	%f153, 0f3F000000;
	copysign.f32 	%f154, %f42, %f153;
	mul.f32 	%f155, %f154, %f186;
	mov.f32 	%f156, 0f40000000;
	div.rn.f32 	%f157, %f156, %f41;
	mul.f32 	%f158, %f157, %f155;
	cvta.to.global.u64 	%rd30, %rd10;
	mul.wide.s32 	%rd31, %r1, 4;
	add.s64 	%rd32, %rd30, %rd31;
	st.global.f32 	[%rd32], %f158;
$L__BB0_17:
	ret;

}
	// .globl	_Z26poincare_ball_layer_kernelPfPKfS1_ffii
.visible .entry _Z26poincare_ball_layer_kernelPfPKfS1_ffii(
	.param .u64 .ptr .align 1 _Z26poincare_ball_layer_kernelPfPKfS1_ffii_param_0,
	.param .u64 .ptr .align 1 _Z26poincare_ball_layer_kernelPfPKfS1_ffii_param_1,
	.param .u64 .ptr .align 1 _Z26poincare_ball_layer_kernelPfPKfS1_ffii_param_2,
	.param .f32 _Z26poincare_ball_layer_kernelPfPKfS1_ffii_param_3,
	.param .f32 _Z26poincare_ball_layer_kernelPfPKfS1_ffii_param_4,
	.param .u32 _Z26poincare_ball_layer_kernelPfPKfS1_ffii_param_5,
	.param .u32 _Z26poincare_ball_layer_kernelPfPKfS1_ffii_param_6
)
{
	.local .align 16 .b8 	__local_depot1[2048];
	.reg .b64 	%SP;
	.reg .b64 	%SPL;
	.reg .pred 	%p<91>;
	.reg .b32 	%r<198>;
	.reg .b32 	%f<850>;
	.reg .b64 	%rd<229>;

	mov.u64 	%SPL, __local_depot1;
	ld.param.u64 	%rd101, [_Z26poincare_ball_layer_kernelPfPKfS1_ffii_param_0];
	ld.param.u64 	%rd102, [_Z26poincare_ball_layer_kernelPfPKfS1_ffii_param_1];
	ld.param.u64 	%rd103, [_Z26poincare_ball_layer_kernelPfPKfS1_ffii_param_2];
	ld.param.f32 	%f83, [_Z26poincare_ball_layer_kernelPfPKfS1_ffii_param_3];
	ld.param.f32 	%f84, [_Z26poincare_ball_layer_kernelPfPKfS1_ffii_param_4];
	ld.param.u32 	%r125, [_Z26poincare_ball_layer_kernelPfPKfS1_ffii_param_5];
	ld.param.u32 	%r124, [_Z26poincare_ball_layer_kernelPfPKfS1_ffii_param_6];
	add.u64 	%rd1, %SPL, 0;
	add.u64 	%rd2, %SPL, 1024;
	mov.u32 	%r126, %ctaid.x;
	mov.u32 	%r127, %ntid.x;
	mov.u32 	%r128, %tid.x;
	mad.lo.s32 	%r1, %r126, %r127, %r128;
	setp.ge.s32 	%p1, %r1, %r125;
	@%p1 bra 	$L__BB1_111;
	cvta.to.global.u64 	%rd3, %rd102;
	cvta.to.global.u64 	%rd4, %rd103;
	cvta.to.global.u64 	%rd5, %rd101;
	mul.lo.s32 	%r129, %r124, %r1;
	cvt.s64.s32 	%rd6, %r129;
	mul.wide.s32 	%rd106, %r129, 4;
	add.s64 	%rd7, %rd3, %rd106;
	mov.f32 	%f86, 0f3F800000;
	sub.f32 	%f1, %f86, %f84;
	setp.lt.s32 	%p2, %r124, 1;
	mov.f32 	%f811, 0f00000000;
	@%p2 bra 	$L__BB1_14;
	add.s32 	%r131, %r124, -1;
	and.b32  	%r2, %r124, 15;
	setp.lt.u32 	%p3, %r131, 15;
	mov.f32 	%f811, 0f00000000;
	mov.b32 	%r160, 0;
	@%p3 bra 	$L__BB1_5;
	and.b32  	%r160, %r124, 2147483632;
	neg.s32 	%r158, %r160;
	shl.b64 	%rd107, %rd6, 2;
	add.s64 	%rd108, %rd107, %rd3;
	add.s64 	%rd199, %rd108, 32;
	mov.f32 	%f811, 0f00000000;
$L__BB1_4:
	.pragma "nounroll";
	ld.global.f32 	%f90, [%rd199+-32];
	fma.rn.f32 	%f91, %f90, %f90, %f811;
	ld.global.f32 	%f92, [%rd199+-28];
	fma.rn.f32 	%f93, %f92, %f92, %f91;
	ld.global.f32 	%f94, [%rd199+-24];
	fma.rn.f32 	%f95, %f94, %f94, %f93;
	ld.global.f32 	%f96, [%rd199+-20];
	fma.rn.f32 	%f97, %f96, %f96, %f95;
	ld.global.f32 	%f98, [%rd199+-16];
	fma.rn.f32 	%f99, %f98, %f98, %f97;
	ld.global.f32 	%f100, [%rd199+-12];
	fma.rn.f32 	%f101, %f100, %f100, %f99;
	ld.global.f32 	%f102, [%rd199+-8];
	fma.rn.f32 	%f103, %f102, %f102, %f101;
	ld.global.f32 	%f104, [%rd199+-4];
	fma.rn.f32 	%f105, %f104, %f104, %f103;
	ld.global.f32 	%f106, [%rd199];
	fma.rn.f32 	%f107, %f106, %f106, %f105;
	ld.global.f32 	%f108, [%rd199+4];
	fma.rn.f32 	%f109, %f108, %f108, %f107;
	ld.global.f32 	%f110, [%rd199+8];
	fma.rn.f32 	%f111, %f110, %f110, %f109;
	ld.global.f32 	%f112, [%rd199+12];
	fma.rn.f32 	%f113, %f112, %f112, %f111;
	ld.global.f32 	%f114, [%rd199+16];
	fma.rn.f32 	%f115, %f114, %f114, %f113;
	ld.global.f32 	%f116, [%rd199+20];
	fma.rn.f32 	%f117, %f116, %f116, %f115;
	ld.global.f32 	%f118, [%rd199+24];
	fma.rn.f32 	%f119, %f118, %f118, %f117;
	ld.global.f32 	%f120, [%rd199+28];
	fma.rn.f32 	%f811, %f120, %f120, %f119;
	add.s32 	%r158, %r158, 16;
	add.s64 	%rd199, %rd199, 64;
	setp.ne.s32 	%p4, %r158, 0;
	@%p4 bra 	$L__BB1_4;
$L__BB1_5:
	setp.eq.s32 	%p5, %r2, 0;
	@%p5 bra 	$L__BB1_14;
	and.b32  	%r8, %r124, 7;
	setp.lt.u32 	%p6, %r2, 8;
	@%p6 bra 	$L__BB1_8;
	mul.wide.u32 	%rd109, %r160, 4;
	add.s64 	%rd110, %rd7, %rd109;
	ld.global.f32 	%f122, [%rd110];
	fma.rn.f32 	%f123, %f122, %f122, %f811;
	ld.global.f32 	%f124, [%rd110+4];
	fma.rn.f32 	%f125, %f124, %f124, %f123;
	ld.global.f32 	%f126, [%rd110+8];
	fma.rn.f32 	%f127, %f126, %f126, %f125;
	ld.global.f32 	%f128, [%rd110+12];
	fma.rn.f32 	%f129, %f128, %f128, %f127;
	ld.global.f32 	%f130, [%rd110+16];
	fma.rn.f32 	%f131, %f130, %f130, %f129;
	ld.global.f32 	%f132, [%rd110+20];
	fma.rn.f32 	%f133, %f132, %f132, %f131;
	ld.global.f32 	%f134, [%rd110+24];
	fma.rn.f32 	%f135, %f134, %f134, %f133;
	ld.global.f32 	%f136, [%rd110+28];
	fma.rn.f32 	%f811, %f136, %f136, %f135;
	add.s32 	%r160, %r160, 8;
$L__BB1_8:
	setp.eq.s32 	%p7, %r8, 0;
	@%p7 bra 	$L__BB1_14;
	and.b32  	%r11, %r124, 3;
	setp.lt.u32 	%p8, %r8, 4;
	@%p8 bra 	$L__BB1_11;
	mul.wide.u32 	%rd111, %r160, 4;
	add.s64 	%rd112, %rd7, %rd111;
	ld.global.f32 	%f138, [%rd112];
	fma.rn.f32 	%f139, %f138, %f138, %f811;
	ld.global.f32 	%f140, [%rd112+4];
	fma.rn.f32 	%f141, %f140, %f140, %f139;
	ld.global.f32 	%f142, [%rd112+8];
	fma.rn.f32 	%f143, %f142, %f142, %f141;
	ld.global.f32 	%f144, [%rd112+12];
	fma.rn.f32 	%f811, %f144, %f144, %f143;
	add.s32 	%r160, %r160, 4;
$L__BB1_11:
	setp.eq.s32 	%p9, %r11, 0;
	@%p9 bra 	$L__BB1_14;
	shl.b64 	%rd113, %rd6, 2;
	mul.wide.u32 	%rd114, %r160, 4;
	add.s64 	%rd115, %rd113, %rd114;
	add.s64 	%rd200, %rd3, %rd115;
	neg.s32 	%r162, %r11;
$L__BB1_13:
	.pragma "nounroll";
	ld.global.f32 	%f145, [%rd200];
	fma.rn.f32 	%f811, %f145, %f145, %f811;
	add.s64 	%rd200, %rd200, 4;
	add.s32 	%r162, %r162, 1;
	setp.ne.s32 	%p10, %r162, 0;
	@%p10 bra 	$L__BB1_13;
$L__BB1_14:
	setp.geu.f32 	%p11, %f811, 0f283424DC;
	mov.f32 	%f821, 0f00000000;
	@%p11 bra 	$L__BB1_28;
	setp.lt.s32 	%p28, %r124, 1;
	@%p28 bra 	$L__BB1_56;
	add.s32 	%r141, %r124, -1;
	setp.lt.u32 	%p29, %r141, 15;
	mov.b32 	%r166, 0;
	@%p29 bra 	$L__BB1_19;
	and.b32  	%r166, %r124, 2147483632;
	neg.s32 	%r163, %r166;
	shl.b64 	%rd127, %rd6, 2;
	add.s64 	%rd128, %rd127, %rd3;
	add.s64 	%rd202, %rd128, 32;
	add.s64 	%rd201, %rd1, 32;
$L__BB1_18:
	.pragma "nounroll";
	ld.global.f32 	%f252, [%rd202+-32];
	mul.f32 	%f253, %f1, %f252;
	ld.global.f32 	%f254, [%rd202+-28];
	mul.f32 	%f255, %f1, %f254;
	ld.global.f32 	%f256, [%rd202+-24];
	mul.f32 	%f257, %f1, %f256;
	ld.global.f32 	%f258, [%rd202+-20];
	mul.f32 	%f259, %f1, %f258;
	st.local.v4.f32 	[%rd201+-32], {%f253, %f255, %f257, %f259};
	ld.global.f32 	%f260, [%rd202+-16];
	mul.f32 	%f261, %f1, %f260;
	ld.global.f32 	%f262, [%rd202+-12];
	mul.f32 	%f263, %f1, %f262;
	ld.global.f32 	%f264, [%rd202+-8];
	mul.f32 	%f265, %f1, %f264;
	ld.global.f32 	%f266, [%rd202+-4];
	mul.f32 	%f267, %f1, %f266;
	st.local.v4.f32 	[%rd201+-16], {%f261, %f263, %f265, %f267};
	ld.global.f32 	%f268, [%rd202];
	mul.f32 	%f269, %f1, %f268;
	ld.global.f32 	%f270, [%rd202+4];
	mul.f32 	%f271, %f1, %f270;
	ld.global.f32 	%f272, [%rd202+8];
	mul.f32 	%f273, %f1, %f272;
	ld.global.f32 	%f274, [%rd202+12];
	mul.f32 	%f275, %f1, %f274;
	st.local.v4.f32 	[%rd201], {%f269, %f271, %f273, %f275};
	ld.global.f32 	%f276, [%rd202+16];
	mul.f32 	%f277, %f1, %f276;
	ld.global.f32 	%f278, [%rd202+20];
	mul.f32 	%f279, %f1, %f278;
	ld.global.f32 	%f280, [%rd202+24];
	mul.f32 	%f281, %f1, %f280;
	ld.global.f32 	%f282, [%rd202+28];
	mul.f32 	%f283, %f1, %f282;
	st.local.v4.f32 	[%rd201+16], {%f277, %f279, %f281, %f283};
	add.s32 	%r163, %r163, 16;
	add.s64 	%rd202, %rd202, 64;
	add.s64 	%rd201, %rd201, 64;
	setp.eq.s32 	%p30, %r163, 0;
	@%p30 bra 	$L__BB1_19;
	bra.uni 	$L__BB1_18;
$L__BB1_19:
	and.b32  	%r27, %r124, 15;
	setp.eq.s32 	%p31, %r27, 0;
	@%p31 bra 	$L__BB1_43;
	and.b32  	%r28, %r124, 7;
	setp.lt.u32 	%p32, %r27, 8;
	@%p32 bra 	$L__BB1_22;
	mul.wide.u32 	%rd129, %r166, 4;
	add.s64 	%rd130, %rd7, %rd129;
	ld.global.f32 	%f284, [%rd130];
	mul.f32 	%f285, %f1, %f284;
	add.s64 	%rd131, %rd1, %rd129;
	st.local.f32 	[%rd131], %f285;
	ld.global.f32 	%f286, [%rd130+4];
	mul.f32 	%f287, %f1, %f286;
	st.local.f32 	[%rd131+4], %f287;
	ld.global.f32 	%f288, [%rd130+8];
	mul.f32 	%f289, %f1, %f288;
	st.local.f32 	[%rd131+8], %f289;
	ld.global.f32 	%f290, [%rd130+12];
	mul.f32 	%f291, %f1, %f290;
	st.local.f32 	[%rd131+12], %f291;
	ld.global.f32 	%f292, [%rd130+16];
	mul.f32 	%f293, %f1, %f292;
	st.local.f32 	[%rd131+16], %f293;
	ld.global.f32 	%f294, [%rd130+20];
	mul.f32 	%f295, %f1, %f294;
	st.local.f32 	[%rd131+20], %f295;
	ld.global.f32 	%f296, [%rd130+24];
	mul.f32 	%f297, %f1, %f296;
	st.local.f32 	[%rd131+24], %f297;
	ld.global.f32 	%f298, [%rd130+28];
	mul.f32 	%f299, %f1, %f298;
	st.local.f32 	[%rd131+28], %f299;
	add.s32 	%r166, %r166, 8;
$L__BB1_22:
	setp.eq.s32 	%p33, %r28, 0;
	@%p33 bra 	$L__BB1_43;
	and.b32  	%r31, %r124, 3;
	setp.lt.u32 	%p34, %r28, 4;
	@%p34 bra 	$L__BB1_25;
	mul.wide.u32 	%rd132, %r166, 4;
	add.s64 	%rd133, %rd7, %rd132;
	ld.global.f32 	%f300, [%rd133];
	mul.f32 	%f301, %f1, %f300;
	add.s64 	%rd134, %rd1, %rd132;
	st.local.f32 	[%rd134], %f301;
	ld.global.f32 	%f302, [%rd133+4];
	mul.f32 	%f303, %f1, %f302;
	st.local.f32 	[%rd134+4], %f303;
	ld.global.f32 	%f304, [%rd133+8];
	mul.f32 	%f305, %f1, %f304;
	st.local.f32 	[%rd134+8], %f305;
	ld.global.f32 	%f306, [%rd133+12];
	mul.f32 	%f307, %f1, %f306;
	st.local.f32 	[%rd134+12], %f307;
	add.s32 	%r166, %r166, 4;
$L__BB1_25:
	setp.eq.s32 	%p35, %r31, 0;
	@%p35 bra 	$L__BB1_43;
	mul.wide.u32 	%rd135, %r166, 4;
	add.s64 	%rd206, %rd1, %rd135;
	shl.b64 	%rd136, %rd6, 2;
	add.s64 	%rd137, %rd136, %rd135;
	add.s64 	%rd205, %rd3, %rd137;
	neg.s32 	%r168, %r31;
$L__BB1_27:
	.pragma "nounroll";
	ld.global.f32 	%f308, [%rd205];
	mul.f32 	%f309, %f1, %f308;
	st.local.f32 	[%rd206], %f309;
	add.s64 	%rd206, %rd206, 4;
	add.s64 	%rd205, %rd205, 4;
	add.s32 	%r168, %r168, 1;
	setp.eq.s32 	%p36, %r168, 0;
	@%p36 bra 	$L__BB1_43;
	bra.uni 	$L__BB1_27;
$L__BB1_28:
	sqrt.rn.f32 	%f146, %f811;
	sqrt.rn.f32 	%f147, %f83;
	mul.f32 	%f15, %f146, %f147;
	setp.gt.f32 	%p12, %f15, 0f3F7FFFFE;
	selp.f32 	%f16, 0f3F7FFFFE, %f15, %p12;
	abs.f32 	%f148, %f16;
	mov.f32 	%f149, 0f3F800000;
	sub.f32 	%f150, %f149, %f148;
	rcp.approx.ftz.f32 	%f151, %f150;
	add.f32 	%f152, %f151, %f151;
	mul.f32 	%f153, %f148, %f152;
	setp.gt.f32 	%p13, %f148, 0f7E800000;
	selp.f32 	%f17, 0fC0000000, %f153, %p13;
	add.rz.f32 	%f154, %f17, %f149;
	mov.b32 	%r132, %f154;
	add.s32 	%r133, %r132, -1061158912;
	and.b32  	%r134, %r133, -8388608;
	mov.b32 	%r21, %f17;
	sub.s32 	%r135, %r21, %r134;
	mov.b32 	%f155, %r135;
	sub.s32 	%r136, 1082130432, %r134;
	mov.b32 	%f156, %r136;
	fma.rn.f32 	%f157, %f156, 0f3E800000, 0fBF800000;
	add.f32 	%f158, %f157, %f155;
	cvt.rn.f32.s32 	%f159, %r134;
	mul.f32 	%f160, %f159, 0f34000000;
	fma.rn.f32 	%f161, %f158, 0fBD39BF78, 0f3DD80012;
	fma.rn.f32 	%f162, %f161, %f158, 0fBE0778E0;
	fma.rn.f32 	%f163, %f162, %f158, 0f3E146475;
	fma.rn.f32 	%f164, %f163, %f158, 0fBE2A68DD;
	fma.rn.f32 	%f165, %f164, %f158, 0f3E4CAF9E;
	fma.rn.f32 	%f166, %f165, %f158, 0fBE800042;
	fma.rn.f32 	%f167, %f166, %f158, 0f3EAAAAE6;
	fma.rn.f32 	%f168, %f167, %f158, 0fBF000000;
	mul.f32 	%f169, %f158, %f168;
	fma.rn.f32 	%f170, %f169, %f158, %f158;
	fma.rn.f32 	%f812, %f160, 0f3F317218, %f170;
	setp.lt.u32 	%p14, %r21, 2139095040;
	@%p14 bra 	$L__BB1_30;
	setp.gt.s32 	%p15, %r21, -1082130432;
	fma.rn.f32 	%f171, %f17, 0f7F800000, 0f7F800000;
	selp.f32 	%f172, %f171, %f812, %p15;
	setp.eq.f32 	%p16, %f17, 0f00000000;
	selp.f32 	%f812, 0f80000000, %f172, %p16;
$L__BB1_30:
	setp.lt.s32 	%p17, %r124, 1;
	mov.f32 	%f174, 0f3F000000;
	copysign.f32 	%f175, %f16, %f174;
	mul.f32 	%f176, %f175, %f812;
	mul.f32 	%f177, %f1, %f176;
	abs.f32 	%f178, %f177;
	mul.f32 	%f179, %f178, 0f4038AA3B;
	ex2.approx.ftz.f32 	%f180, %f179;
	add.f32 	%f181, %f180, 0f3F800000;
	rcp.approx.ftz.f32 	%f182, %f181;
	fma.rn.f32 	%f183, %f182, 0fC0000000, 0f3F800000;
	setp.ge.f32 	%p18, %f178, 0f41102CB4;
	selp.f32 	%f184, 0f3F800000, %f183, %p18;
	copysign.f32 	%f185, %f177, %f184;
	mul.f32 	%f186, %f177, %f177;
	fma.rn.f32 	%f187, %f186, 0f3C80F082, 0fBD563CAE;
	fma.rn.f32 	%f188, %f187, %f186, 0f3E085941;
	fma.rn.f32 	%f189, %f188, %f186, 0fBEAAA9ED;
	fma.rn.f32 	%f190, %f189, %f186, 0f00000000;
	fma.rn.f32 	%f191, %f190, %f177, %f177;
	setp.ge.f32 	%p19, %f178, 0f3F19999A;
	selp.f32 	%f192, %f185, %f191, %p19;
	div.rn.f32 	%f21, %f192, %f15;
	@%p17 bra 	$L__BB1_56;
	add.s32 	%r138, %r124, -1;
	setp.lt.u32 	%p20, %r138, 15;
	mov.b32 	%r170, 0;
	@%p20 bra 	$L__BB1_34;
	and.b32  	%r170, %r124, 2147483632;
	neg.s32 	%r164, %r170;
	shl.b64 	%rd116, %rd6, 2;
	add.s64 	%rd117, %rd116, %rd3;
	add.s64 	%rd204, %rd117, 32;
	add.s64 	%rd203, %rd1, 32;
$L__BB1_33:
	.pragma "nounroll";
	ld.global.f32 	%f193, [%rd204+-32];
	mul.f32 	%f194, %f21, %f193;
	ld.global.f32 	%f195, [%rd204+-28];
	mul.f32 	%f196, %f21, %f195;
	ld.global.f32 	%f197, [%rd204+-24];
	mul.f32 	%f198, %f21, %f197;
	ld.global.f32 	%f199, [%rd204+-20];
	mul.f32 	%f200, %f21, %f199;
	st.local.v4.f32 	[%rd203+-32], {%f194, %f196, %f198, %f200};
	ld.global.f32 	%f201, [%rd204+-16];
	mul.f32 	%f202, %f21, %f201;
	ld.global.f32 	%f203, [%rd204+-12];
	mul.f32 	%f204, %f21, %f203;
	ld.global.f32 	%f205, [%rd204+-8];
	mul.f32 	%f206, %f21, %f205;
	ld.global.f32 	%f207, [%rd204+-4];
	mul.f32 	%f208, %f21, %f207;
	st.local.v4.f32 	[%rd203+-16], {%f202, %f204, %f206, %f208};
	ld.global.f32 	%f209, [%rd204];
	mul.f32 	%f210, %f21, %f209;
	ld.global.f32 	%f211, [%rd204+4];
	mul.f32 	%f212, %f21, %f211;
	ld.global.f32 	%f213, [%rd204+8];
	mul.f32 	%f214, %f21, %f213;
	ld.global.f32 	%f215, [%rd204+12];
	mul.f32 	%f216, %f21, %f215;
	st.local.v4.f32 	[%rd203], {%f210, %f212, %f214, %f216};
	ld.global.f32 	%f217, [%rd204+16];
	mul.f32 	%f218, %f21, %f217;
	ld.global.f32 	%f219, [%rd204+20];
	mul.f32 	%f220, %f21, %f219;
	ld.global.f32 	%f221, [%rd204+24];
	mul.f32 	%f222, %f21, %f221;
	ld.global.f32 	%f223, [%rd204+28];
	mul.f32 	%f224, %f21, %f223;
	st.local.v4.f32 	[%rd203+16], {%f218, %f220, %f222, %f224};
	add.s32 	%r164, %r164, 16;
	add.s64 	%rd204, %rd204, 64;
	add.s64 	%rd203, %rd203, 64;
	setp.eq.s32 	%p21, %r164, 0;
	@%p21 bra 	$L__BB1_34;
	bra.uni 	$L__BB1_33;
$L__BB1_34:
	and.b32  	%r38, %r124, 15;
	setp.eq.s32 	%p22, %r38, 0;
	@%p22 bra 	$L__BB1_43;
	and.b32  	%r39, %r124, 7;
	setp.lt.u32 	%p23, %r38, 8;
	@%p23 bra 	$L__BB1_37;
	mul.wide.u32 	%rd118, %r170, 4;
	add.s64 	%rd119, %rd7, %rd118;
	ld.global.f32 	%f225, [%rd119];
	mul.f32 	%f226, %f21, %f225;
	add.s64 	%rd120, %rd1, %rd118;
	st.local.f32 	[%rd120], %f226;
	ld.global.f32 	%f227, [%rd119+4];
	mul.f32 	%f228, %f21, %f227;
	st.local.f32 	[%rd120+4], %f228;
	ld.global.f32 	%f229, [%rd119+8];
	mul.f32 	%f230, %f21, %f229;
	st.local.f32 	[%rd120+8], %f230;
	ld.global.f32 	%f231, [%rd119+12];
	mul.f32 	%f232, %f21, %f231;
	st.local.f32 	[%rd120+12], %f232;
	ld.global.f32 	%f233, [%rd119+16];
	mul.f32 	%f234, %f21, %f233;
	st.local.f32 	[%rd120+16], %f234;
	ld.global.f32 	%f235, [%rd119+20];
	mul.f32 	%f236, %f21, %f235;
	st.local.f32 	[%rd120+20], %f236;
	ld.global.f32 	%f237, [%rd119+24];
	mul.f32 	%f238, %f21, %f237;
	st.local.f32 	[%rd120+24], %f238;
	ld.global.f32 	%f239, [%rd119+28];
	mul.f32 	%f240, %f21, %f239;
	st.local.f32 	[%rd120+28], %f240;
	add.s32 	%r170, %r170, 8;
$L__BB1_37:
	setp.eq.s32 	%p24, %r39, 0;
	@%p24 bra 	$L__BB1_43;
	and.b32  	%r42, %r124, 3;
	setp.lt.u32 	%p25, %r39, 4;
	@%p25 bra 	$L__BB1_40;
	mul.wide.u32 	%rd121, %r170, 4;
	add.s64 	%rd122, %rd7, %rd121;
	ld.global.f32 	%f241, [%rd122];
	mul.f32 	%f242, %f21, %f241;
	add.s64 	%rd123, %rd1, %rd121;
	st.local.f32 	[%rd123], %f242;
	ld.global.f32 	%f243, [%rd122+4];
	mul.f32 	%f244, %f21, %f243;
	st.local.f32 	[%rd123+4], %f244;
	ld.global.f32 	%f245, [%rd122+8];
	mul.f32 	%f246, %f21, %f245;
	st.local.f32 	[%rd123+8], %f246;
	ld.global.f32 	%f247, [%rd122+12];
	mul.f32 	%f248, %f21, %f247;
	st.local.f32 	[%rd123+12], %f248;
	add.s32 	%r170, %r170, 4;
$L__BB1_40:
	setp.eq.s32 	%p26, %r42, 0;
	@%p26 bra 	$L__BB1_43;
	mul.wide.u32 	%rd124, %r170, 4;
	add.s64 	%rd208, %rd1, %rd124;
	shl.b64 	%rd125, %rd6, 2;
	add.s64 	%rd126, %rd125, %rd124;
	add.s64 	%rd207, %rd3, %rd126;
	neg.s32 	%r172, %r42;
$L__BB1_42:
	.pragma "nounroll";
	ld.global.f32 	%f249, [%rd207];
	mul.f32 	%f250, %f21, %f249;
	st.local.f32 	[%rd208], %f250;
	add.s64 	%rd208, %rd208, 4;
	add.s64 	%rd207, %rd207, 4;
	add.s32 	%r172, %r172, 1;
	setp.ne.s32 	%p27, %r172, 0;
	@%p27 bra 	$L__BB1_42;
$L__BB1_43:
	setp.lt.s32 	%p37, %r124, 1;
	@%p37 bra 	$L__BB1_56;
	add.s32 	%r144, %r124, -1;
	and.b32  	%r48, %r124, 15;
	setp.lt.u32 	%p38, %r144, 15;
	mov.f32 	%f821, 0f00000000;
	mov.b32 	%r175, 0;
	@%p38 bra 	$L__BB1_47;
	and.b32  	%r175, %r124, 2147483632;
	neg.s32 	%r173, %r175;
	shl.b64 	%rd138, %rd6, 2;
	add.s64 	%rd139, %rd138, %rd4;
	add.s64 	%rd209, %rd139, 32;
	mov.f32 	%f821, 0f00000000;
$L__BB1_46:
	.pragma "nounroll";
	ld.global.f32 	%f314, [%rd209+-32];
	fma.rn.f32 	%f315, %f314, %f314, %f821;
	ld.global.f32 	%f316, [%rd209+-28];
	fma.rn.f32 	%f317, %f316, %f316, %f315;
	ld.global.f32 	%f318, [%rd209+-24];
	fma.rn.f32 	%f319, %f318, %f318, %f317;
	ld.global.f32 	%f320, [%rd209+-20];
	fma.rn.f32 	%f321, %f320, %f320, %f319;
	ld.global.f32 	%f322, [%rd209+-16];
	fma.rn.f32 	%f323, %f322, %f322, %f321;
	ld.global.f32 	%f324, [%rd209+-12];
	fma.rn.f32 	%f325, %f324, %f324, %f323;
	ld.global.f32 	%f326, [%rd209+-8];
	fma.rn.f32 	%f327, %f326, %f326, %f325;
	ld.global.f32 	%f328, [%rd209+-4];
	fma.rn.f32 	%f329, %f328, %f328, %f327;
	ld.global.f32 	%f330, [%rd209];
	fma.rn.f32 	%f331, %f330, %f330, %f329;
	ld.global.f32 	%f332, [%rd209+4];
	fma.rn.f32 	%f333, %f332, %f332, %f331;
	ld.global.f32 	%f334, [%rd209+8];
	fma.rn.f32 	%f335, %f334, %f334, %f333;
	ld.global.f32 	%f336, [%rd209+12];
	fma.rn.f32 	%f337, %f336, %f336, %f335;
	ld.global.f32 	%f338, [%rd209+16];
	fma.rn.f32 	%f339, %f338, %f338, %f337;
	ld.global.f32 	%f340, [%rd209+20];
	fma.rn.f32 	%f341, %f340, %f340, %f339;
	ld.global.f32 	%f342, [%rd209+24];
	fma.rn.f32 	%f343, %f342, %f342, %f341;
	ld.global.f32 	%f344, [%rd209+28];
	fma.rn.f32 	%f821, %f344, %f344, %f343;
	add.s32 	%r173, %r173, 16;
	add.s64 	%rd209, %rd209, 64;
	setp.ne.s32 	%p39, %r173, 0;
	@%p39 bra 	$L__BB1_46;
$L__BB1_47:
	setp.eq.s32 	%p40, %r48, 0;
	@%p40 bra 	$L__BB1_56;
	shl.b64 	%rd140, %rd6, 2;
	add.s64 	%rd41, %rd4, %rd140;
	and.b32  	%r54, %r124, 7;
	setp.lt.u32 	%p41, %r48, 8;
	@%p41 bra 	$L__BB1_50;
	mul.wide.u32 	%rd141, %r175, 4;
	add.s64 	%rd142, %rd41, %rd141;
	ld.global.f32 	%f346, [%rd142];
	fma.rn.f32 	%f347, %f346, %f346, %f821;
	ld.global.f32 	%f348, [%rd142+4];
	fma.rn.f32 	%f349, %f348, %f348, %f347;
	ld.global.f32 	%f350, [%rd142+8];
	fma.rn.f32 	%f351, %f350, %f350, %f349;
	ld.global.f32 	%f352, [%rd142+12];
	fma.rn.f32 	%f353, %f352, %f352, %f351;
	ld.global.f32 	%f354, [%rd142+16];
	fma.rn.f32 	%f355, %f354, %f354, %f353;
	ld.global.f32 	%f356, [%rd142+20];
	fma.rn.f32 	%f357, %f356, %f356, %f355;
	ld.global.f32 	%f358, [%rd142+24];
	fma.rn.f32 	%f359, %f358, %f358, %f357;
	ld.global.f32 	%f360, [%rd142+28];
	fma.rn.f32 	%f821, %f360, %f360, %f359;
	add.s32 	%r175, %r175, 8;
$L__BB1_50:
	setp.eq.s32 	%p42, %r54, 0;
	@%p42 bra 	$L__BB1_56;
	and.b32  	%r57, %r124, 3;
	setp.lt.u32 	%p43, %r54, 4;
	@%p43 bra 	$L__BB1_53;
	mul.wide.u32 	%rd143, %r175, 4;
	add.s64 	%rd144, %rd41, %rd143;
	ld.global.f32 	%f362, [%rd144];
	fma.rn.f32 	%f363, %f362, %f362, %f821;
	ld.global.f32 	%f364, [%rd144+4];
	fma.rn.f32 	%f365, %f364, %f364, %f363;
	ld.global.f32 	%f366, [%rd144+8];
	fma.rn.f32 	%f367, %f366, %f366, %f365;
	ld.global.f32 	%f368, [%rd144+12];
	fma.rn.f32 	%f821, %f368, %f368, %f367;
	add.s32 	%r175, %r175, 4;
$L__BB1_53:
	setp.eq.s32 	%p44, %r57, 0;
	@%p44 bra 	$L__BB1_56;
	mul.wide.u32 	%rd146, %r175, 4;
	add.s64 	%rd147, %rd140, %rd146;
	add.s64 	%rd210, %rd4, %rd147;
	neg.s32 	%r177, %r57;
$L__BB1_55:
	.pragma "nounroll";
	ld.global.f32 	%f369, [%rd210];
	fma.rn.f32 	%f821, %f369, %f369, %f821;
	add.s64 	%rd210, %rd210, 4;
	add.s32 	%r177, %r177, 1;
	setp.ne.s32 	%p45, %r177, 0;
	@%p45 bra 	$L__BB1_55;
$L__BB1_56:
	setp.geu.f32 	%p46, %f821, 0f283424DC;
	mov.f32 	%f847, 0f00000000;
	mov.f32 	%f848, 0f00000000;
	mov.f32 	%f849, 0f00000000;
	@%p46 bra 	$L__BB1_70;
	setp.lt.s32 	%p63, %r124, 1;
	@%p63 bra 	$L__BB1_98;
	add.s32 	%r153, %r124, -1;
	and.b32  	%r63, %r124, 15;
	setp.lt.u32 	%p64, %r153, 15;
	mov.b32 	%r181, 0;
	@%p64 bra 	$L__BB1_61;
	and.b32  	%r181, %r124, 2147483632;
	neg.s32 	%r178, %r181;
	shl.b64 	%rd160, %rd6, 2;
	add.s64 	%rd161, %rd160, %rd4;
	add.s64 	%rd212, %rd161, 32;
	add.s64 	%rd211, %rd2, 32;
$L__BB1_60:
	.pragma "nounroll";
	ld.global.f32 	%f476, [%rd212+-32];
	mul.f32 	%f477, %f84, %f476;
	ld.global.f32 	%f478, [%rd212+-28];
	mul.f32 	%f479, %f84, %f478;
	ld.global.f32 	%f480, [%rd212+-24];
	mul.f32 	%f481, %f84, %f480;
	ld.global.f32 	%f482, [%rd212+-20];
	mul.f32 	%f483, %f84, %f482;
	st.local.v4.f32 	[%rd211+-32], {%f477, %f479, %f481, %f483};
	ld.global.f32 	%f484, [%rd212+-16];
	mul.f32 	%f485, %f84, %f484;
	ld.global.f32 	%f486, [%rd212+-12];
	mul.f32 	%f487, %f84, %f486;
	ld.global.f32 	%f488, [%rd212+-8];
	mul.f32 	%f489, %f84, %f488;
	ld.global.f32 	%f490, [%rd212+-4];
	mul.f32 	%f491, %f84, %f490;
	st.local.v4.f32 	[%rd211+-16], {%f485, %f487, %f489, %f491};
	ld.global.f32 	%f492, [%rd212];
	mul.f32 	%f493, %f84, %f492;
	ld.global.f32 	%f494, [%rd212+4];
	mul.f32 	%f495, %f84, %f494;
	ld.global.f32 	%f496, [%rd212+8];
	mul.f32 	%f497, %f84, %f496;
	ld.global.f32 	%f498, [%rd212+12];
	mul.f32 	%f499, %f84, %f498;
	st.local.v4.f32 	[%rd211], {%f493, %f495, %f497, %f499};
	ld.global.f32 	%f500, [%rd212+16];
	mul.f32 	%f501, %f84, %f500;
	ld.global.f32 	%f502, [%rd212+20];
	mul.f32 	%f503, %f84, %f502;
	ld.global.f32 	%f504, [%rd212+24];
	mul.f32 	%f505, %f84, %f504;
	ld.global.f32 	%f506, [%rd212+28];
	mul.f32 	%f507, %f84, %f506;
	st.local.v4.f32 	[%rd211+16], {%f501, %f503, %f505, %f507};
	add.s32 	%r178, %r178, 16;
	add.s64 	%rd212, %rd212, 64;
	add.s64 	%rd211, %rd211, 64;
	setp.eq.s32 	%p65, %r178, 0;
	@%p65 bra 	$L__BB1_61;
	bra.uni 	$L__BB1_60;
$L__BB1_61:
	setp.eq.s32 	%p66, %r63, 0;
	@%p66 bra 	$L__BB1_85;
	shl.b64 	%rd162, %rd6, 2;
	add.s64 	%rd57, %rd4, %rd162;
	and.b32  	%r75, %r124, 7;
	setp.lt.u32 	%p67, %r63, 8;
	@%p67 bra 	$L__BB1_64;
	mul.wide.u32 	%rd163, %r181, 4;
	add.s64 	%rd164, %rd57, %rd163;
	ld.global.f32 	%f508, [%rd164];
	mul.f32 	%f509, %f84, %f508;
	add.s64 	%rd165, %rd2, %rd163;
	st.local.f32 	[%rd165], %f509;
	ld.global.f32 	%f510, [%rd164+4];
	mul.f32 	%f511, %f84, %f510;
	st.local.f32 	[%rd165+4], %f511;
	ld.global.f32 	%f512, [%rd164+8];
	mul.f32 	%f513, %f84, %f512;
	st.local.f32 	[%rd165+8], %f513;
	ld.global.f32 	%f514, [%rd164+12];
	mul.f32 	%f515, %f84, %f514;
	st.local.f32 	[%rd165+12], %f515;
	ld.global.f32 	%f516, [%rd164+16];
	mul.f32 	%f517, %f84, %f516;
	st.local.f32 	[%rd165+16], %f517;
	ld.global.f32 	%f518, [%rd164+20];
	mul.f32 	%f519, %f84, %f518;
	st.local.f32 	[%rd165+20], %f519;
	ld.global.f32 	%f520, [%rd164+24];
	mul.f32 	%f521, %f84, %f520;
	st.local.f32 	[%rd165+24], %f521;
	ld.global.f32 	%f522, [%rd164+28];
	mul.f32 	%f523, %f84, %f522;
	st.local.f32 	[%rd165+28], %f523;
	add.s32 	%r181, %r181, 8;
$L__BB1_64:
	setp.eq.s32 	%p68, %r75, 0;
	@%p68 bra 	$L__BB1_85;
	and.b32  	%r78, %r124, 3;
	setp.lt.u32 	%p69, %r75, 4;
	@%p69 bra 	$L__BB1_67;
	mul.wide.u32 	%rd166, %r181, 4;
	add.s64 	%rd167, %rd57, %rd166;
	ld.global.f32 	%f524, [%rd167];
	mul.f32 	%f525, %f84, %f524;
	add.s64 	%rd168, %rd2, %rd166;
	st.local.f32 	[%rd168], %f525;
	ld.global.f32 	%f526, [%rd167+4];
	mul.f32 	%f527, %f84, %f526;
	st.local.f32 	[%rd168+4], %f527;
	ld.global.f32 	%f528, [%rd167+8];
	mul.f32 	%f529, %f84, %f528;
	st.local.f32 	[%rd168+8], %f529;
	ld.global.f32 	%f530, [%rd167+12];
	mul.f32 	%f531, %f84, %f530;
	st.local.f32 	[%rd168+12], %f531;
	add.s32 	%r181, %r181, 4;
$L__BB1_67:
	setp.eq.s32 	%p70, %r78, 0;
	@%p70 bra 	$L__BB1_85;
	mul.wide.u32 	%rd169, %r181, 4;
	add.s64 	%rd216, %rd2, %rd169;
	add.s64 	%rd171, %rd162, %rd169;
	add.s64 	%rd215, %rd4, %rd171;
	neg.s32 	%r183, %r78;
$L__BB1_69:
	.pragma "nounroll";
	ld.global.f32 	%f532, [%rd215];
	mul.f32 	%f533, %f84, %f532;
	st.local.f32 	[%rd216], %f533;
	add.s64 	%rd216, %rd216, 4;
	add.s64 	%rd215, %rd215, 4;
	add.s32 	%r183, %r183, 1;
	setp.eq.s32 	%p71, %r183, 0;
	@%p71 bra 	$L__BB1_85;
	bra.uni 	$L__BB1_69;
$L__BB1_70:
	sqrt.rn.f32 	%f370, %f821;
	sqrt.rn.f32 	%f371, %f83;
	mul.f32 	%f35, %f370, %f371;
	setp.gt.f32 	%p47, %f35, 0f3F7FFFFE;
	selp.f32 	%f36, 0f3F7FFFFE, %f35, %p47;
	abs.f32 	%f372, %f36;
	mov.f32 	%f373, 0f3F800000;
	sub.f32 	%f374, %f373, %f372;
	rcp.approx.ftz.f32 	%f375, %f374;
	add.f32 	%f376, %f375, %f375;
	mul.f32 	%f377, %f372, %f376;
	setp.gt.f32 	%p48, %f372, 0f7E800000;
	selp.f32 	%f37, 0fC0000000, %f377, %p48;
	add.rz.f32 	%f378, %f37, %f373;
	mov.b32 	%r145, %f378;
	add.s32 	%r146, %r145, -1061158912;
	and.b32  	%r147, %r146, -8388608;
	mov.b32 	%r68, %f37;
	sub.s32 	%r148, %r68, %r147;
	mov.b32 	%f379, %r148;
	sub.s32 	%r149, 1082130432, %r147;
	mov.b32 	%f380, %r149;
	fma.rn.f32 	%f381, %f380, 0f3E800000, 0fBF800000;
	add.f32 	%f382, %f381, %f379;
	cvt.rn.f32.s32 	%f383, %r147;
	mul.f32 	%f384, %f383, 0f34000000;
	fma.rn.f32 	%f385, %f382, 0fBD39BF78, 0f3DD80012;
	fma.rn.f32 	%f386, %f385, %f382, 0fBE0778E0;
	fma.rn.f32 	%f387, %f386, %f382, 0f3E146475;
	fma.rn.f32 	%f388, %f387, %f382, 0fBE2A68DD;
	fma.rn.f32 	%f389, %f388, %f382, 0f3E4CAF9E;
	fma.rn.f32 	%f390, %f389, %f382, 0fBE800042;
	fma.rn.f32 	%f391, %f390, %f382, 0f3EAAAAE6;
	fma.rn.f32 	%f392, %f391, %f382, 0fBF000000;
	mul.f32 	%f393, %f382, %f392;
	fma.rn.f32 	%f394, %f393, %f382, %f382;
	fma.rn.f32 	%f822, %f384, 0f3F317218, %f394;
	setp.lt.u32 	%p49, %r68, 2139095040;
	@%p49 bra 	$L__BB1_72;
	setp.gt.s32 	%p50, %r68, -1082130432;
	fma.rn.f32 	%f395, %f37, 0f7F800000, 0f7F800000;
	selp.f32 	%f396, %f395, %f822, %p50;
	setp.eq.f32 	%p51, %f37, 0f00000000;
	selp.f32 	%f822, 0f80000000, %f396, %p51;
$L__BB1_72:
	setp.lt.s32 	%p52, %r124, 1;
	mov.f32 	%f398, 0f3F000000;
	copysign.f32 	%f399, %f36, %f398;
	mul.f32 	%f400, %f399, %f822;
	mul.f32 	%f401, %f84, %f400;
	abs.f32 	%f402, %f401;
	mul.f32 	%f403, %f402, 0f4038AA3B;
	ex2.approx.ftz.f32 	%f404, %f403;
	add.f32 	%f405, %f404, 0f3F800000;
	rcp.approx.ftz.f32 	%f406, %f405;
	fma.rn.f32 	%f407, %f406, 0fC0000000, 0f3F800000;
	setp.ge.f32 	%p53, %f402, 0f41102CB4;
	selp.f32 	%f408, 0f3F800000, %f407, %p53;
	copysign.f32 	%f409, %f401, %f408;
	mul.f32 	%f410, %f401, %f401;
	fma.rn.f32 	%f411, %f410, 0f3C80F082, 0fBD563CAE;
	fma.rn.f32 	%f412, %f411, %f410, 0f3E085941;
	fma.rn.f32 	%f413, %f412, %f410, 0fBEAAA9ED;
	fma.rn.f32 	%f414, %f413, %f410, 0f00000000;
	fma.rn.f32 	%f415, %f414, %f401, %f401;
	setp.ge.f32 	%p54, %f402, 0f3F19999A;
	selp.f32 	%f416, %f409, %f415, %p54;
	div.rn.f32 	%f41, %f416, %f35;
	@%p52 bra 	$L__BB1_98;
	add.s32 	%r151, %r124, -1;
	and.b32  	%r69, %r124, 15;
	setp.lt.u32 	%p55, %r151, 15;
	mov.b32 	%r185, 0;
	@%p55 bra 	$L__BB1_76;
	and.b32  	%r185, %r124, 2147483632;
	neg.s32 	%r179, %r185;
	shl.b64 	%rd148, %rd6, 2;
	add.s64 	%rd149, %rd148, %rd4;
	add.s64 	%rd214, %rd149, 32;
	add.s64 	%rd213, %rd2, 32;
$L__BB1_75:
	.pragma "nounroll";
	ld.global.f32 	%f417, [%rd214+-32];
	mul.f32 	%f418, %f41, %f417;
	ld.global.f32 	%f419, [%rd214+-28];
	mul.f32 	%f420, %f41, %f419;
	ld.global.f32 	%f421, [%rd214+-24];
	mul.f32 	%f422, %f41, %f421;
	ld.global.f32 	%f423, [%rd214+-20];
	mul.f32 	%f424, %f41, %f423;
	st.local.v4.f32 	[%rd213+-32], {%f418, %f420, %f422, %f424};
	ld.global.f32 	%f425, [%rd214+-16];
	mul.f32 	%f426, %f41, %f425;
	ld.global.f32 	%f427, [%rd214+-12];
	mul.f32 	%f428, %f41, %f427;
	ld.global.f32 	%f429, [%rd214+-8];
	mul.f32 	%f430, %f41, %f429;
	ld.global.f32 	%f431, [%rd214+-4];
	mul.f32 	%f432, %f41, %f431;
	st.local.v4.f32 	[%rd213+-16], {%f426, %f428, %f430, %f432};
	ld.global.f32 	%f433, [%rd214];
	mul.f32 	%f434, %f41, %f433;
	ld.global.f32 	%f435, [%rd214+4];
	mul.f32 	%f436, %f41, %f435;
	ld.global.f32 	%f437, [%rd214+8];
	mul.f32 	%f438, %f41, %f437;
	ld.global.f32 	%f439, [%rd214+12];
	mul.f32 	%f440, %f41, %f439;
	st.local.v4.f32 	[%rd213], {%f434, %f436, %f438, %f440};
	ld.global.f32 	%f441, [%rd214+16];
	mul.f32 	%f442, %f41, %f441;
	ld.global.f32 	%f443, [%rd214+20];
	mul.f32 	%f444, %f41, %f443;
	ld.global.f32 	%f445, [%rd214+24];
	mul.f32 	%f446, %f41, %f445;
	ld.global.f32 	%f447, [%rd214+28];
	mul.f32 	%f448, %f41, %f447;
	st.local.v4.f32 	[%rd213+16], {%f442, %f444, %f446, %f448};
	add.s32 	%r179, %r179, 16;
	add.s64 	%rd214, %rd214, 64;
	add.s64 	%rd213, %rd213, 64;
	setp.eq.s32 	%p56, %r179, 0;
	@%p56 bra 	$L__BB1_76;
	bra.uni 	$L__BB1_75;
$L__BB1_76:
	setp.eq.s32 	%p57, %r69, 0;
	@%p57 bra 	$L__BB1_85;
	shl.b64 	%rd150, %rd6, 2;
	add.s64 	%rd64, %rd4, %rd150;
	and.b32  	%r85, %r124, 7;
	setp.lt.u32 	%p58, %r69, 8;
	@%p58 bra 	$L__BB1_79;
	mul.wide.u32 	%rd151, %r185, 4;
	add.s64 	%rd152, %rd64, %rd151;
	ld.global.f32 	%f449, [%rd152];
	mul.f32 	%f450, %f41, %f449;
	add.s64 	%rd153, %rd2, %rd151;
	st.local.f32 	[%rd153], %f450;
	ld.global.f32 	%f451, [%rd152+4];
	mul.f32 	%f452, %f41, %f451;
	st.local.f32 	[%rd153+4], %f452;
	ld.global.f32 	%f453, [%rd152+8];
	mul.f32 	%f454, %f41, %f453;
	st.local.f32 	[%rd153+8], %f454;
	ld.global.f32 	%f455, [%rd152+12];
	mul.f32 	%f456, %f41, %f455;
	st.local.f32 	[%rd153+12], %f456;
	ld.global.f32 	%f457, [%rd152+16];
	mul.f32 	%f458, %f41, %f457;
	st.local.f32 	[%rd153+16], %f458;
	ld.global.f32 	%f459, [%rd152+20];
	mul.f32 	%f460, %f41, %f459;
	st.local.f32 	[%rd153+20], %f460;
	ld.global.f32 	%f461, [%rd152+24];
	mul.f32 	%f462, %f41, %f461;
	st.local.f32 	[%rd153+24], %f462;
	ld.global.f32 	%f463, [%rd152+28];
	mul.f32 	%f464, %f41, %f463;
	st.local.f32 	[%rd153+28], %f464;
	add.s32 	%r185, %r185, 8;
$L__BB1_79:
	setp.eq.s32 	%p59, %r85, 0;
	@%p59 bra 	$L__BB1_85;
	and.b32  	%r88, %r124, 3;
	setp.lt.u32 	%p60, %r85, 4;
	@%p60 bra 	$L__BB1_82;
	mul.wide.u32 	%rd154, %r185, 4;
	add.s64 	%rd155, %rd64, %rd154;
	ld.global.f32 	%f465, [%rd155];
	mul.f32 	%f466, %f41, %f465;
	add.s64 	%rd156, %rd2, %rd154;
	st.local.f32 	[%rd156], %f466;
	ld.global.f32 	%f467, [%rd155+4];
	mul.f32 	%f468, %f41, %f467;
	st.local.f32 	[%rd156+4], %f468;
	ld.global.f32 	%f469, [%rd155+8];
	mul.f32 	%f470, %f41, %f469;
	st.local.f32 	[%rd156+8], %f470;
	ld.global.f32 	%f471, [%rd155+12];
	mul.f32 	%f472, %f41, %f471;
	st.local.f32 	[%rd156+12], %f472;
	add.s32 	%r185, %r185, 4;
$L__BB1_82:
	setp.eq.s32 	%p61, %r88, 0;
	@%p61 bra 	$L__BB1_85;
	mul.wide.u32 	%rd157, %r185, 4;
	add.s64 	%rd218, %rd2, %rd157;
	add.s64 	%rd159, %rd150, %rd157;
	add.s64 	%rd217, %rd4, %rd159;
	neg.s32 	%r187, %r88;
$L__BB1_84:
	.pragma "nounroll";
	ld.global.f32 	%f473, [%rd217];
	mul.f32 	%f474, %f41, %f473;
	st.local.f32 	[%rd218], %f474;
	add.s64 	%rd218, %rd218, 4;
	add.s64 	%rd217, %rd217, 4;
	add.s32 	%r187, %r187, 1;
	setp.ne.s32 	%p62, %r187, 0;
	@%p62 bra 	$L__BB1_84;
$L__BB1_85:
	setp.lt.s32 	%p72, %r124, 1;
	@%p72 bra 	$L__BB1_98;
	add.s32 	%r155, %r124, -1;
	and.b32  	%r94, %r124, 15;
	setp.lt.u32 	%p73, %r155, 15;
	mov.f32 	%f849, 0f00000000;
	mov.b32 	%r190, 0;
	mov.f32 	%f848, %f849;
	mov.f32 	%f847, %f849;
	@%p73 bra 	$L__BB1_89;
	and.b32  	%r190, %r124, 2147483632;
	neg.s32 	%r188, %r190;
	add.s64 	%rd220, %rd1, 32;
	add.s64 	%rd219, %rd2, 32;
	mov.f32 	%f849, 0f00000000;
$L__BB1_88:
	.pragma "nounroll";
	ld.local.v4.f32 	{%f538, %f539, %f540, %f541}, [%rd220+-32];
	fma.rn.f32 	%f542, %f538, %f538, %f847;
	ld.local.v4.f32 	{%f543, %f544, %f545, %f546}, [%rd219+-32];
	fma.rn.f32 	%f547, %f543, %f543, %f848;
	fma.rn.f32 	%f548, %f543, %f538, %f849;
	fma.rn.f32 	%f549, %f539, %f539, %f542;
	fma.rn.f32 	%f550, %f544, %f544, %f547;
	fma.rn.f32 	%f551, %f544, %f539, %f548;
	fma.rn.f32 	%f552, %f540, %f540, %f549;
	fma.rn.f32 	%f553, %f545, %f545, %f550;
	fma.rn.f32 	%f554, %f545, %f540, %f551;
	fma.rn.f32 	%f555, %f541, %f541, %f552;
	fma.rn.f32 	%f556, %f546, %f546, %f553;
	fma.rn.f32 	%f557, %f546, %f541, %f554;
	ld.local.v4.f32 	{%f558, %f559, %f560, %f561}, [%rd220+-16];
	fma.rn.f32 	%f562, %f558, %f558, %f555;
	ld.local.v4.f32 	{%f563, %f564, %f565, %f566}, [%rd219+-16];
	fma.rn.f32 	%f567, %f563, %f563, %f556;
	fma.rn.f32 	%f568, %f563, %f558, %f557;
	fma.rn.f32 	%f569, %f559, %f559, %f562;
	fma.rn.f32 	%f570, %f564, %f564, %f567;
	fma.rn.f32 	%f571, %f564, %f559, %f568;
	fma.rn.f32 	%f572, %f560, %f560, %f569;
	fma.rn.f32 	%f573, %f565, %f565, %f570;
	fma.rn.f32 	%f574, %f565, %f560, %f571;
	fma.rn.f32 	%f575, %f561, %f561, %f572;
	fma.rn.f32 	%f576, %f566, %f566, %f573;
	fma.rn.f32 	%f577, %f566, %f561, %f574;
	ld.local.v4.f32 	{%f578, %f579, %f580, %f581}, [%rd220];
	fma.rn.f32 	%f582, %f578, %f578, %f575;
	ld.local.v4.f32 	{%f583, %f584, %f585, %f586}, [%rd219];
	fma.rn.f32 	%f587, %f583, %f583, %f576;
	fma.rn.f32 	%f588, %f583, %f578, %f577;
	fma.rn.f32 	%f589, %f579, %f579, %f582;
	fma.rn.f32 	%f590, %f584, %f584, %f587;
	fma.rn.f32 	%f591, %f584, %f579, %f588;
	fma.rn.f32 	%f592, %f580, %f580, %f589;
	fma.rn.f32 	%f593, %f585, %f585, %f590;
	fma.rn.f32 	%f594, %f585, %f580, %f591;
	fma.rn.f32 	%f595, %f581, %f581, %f592;
	fma.rn.f32 	%f596, %f586, %f586, %f593;
	fma.rn.f32 	%f597, %f586, %f581, %f594;
	ld.local.v4.f32 	{%f598, %f599, %f600, %f601}, [%rd220+16];
	fma.rn.f32 	%f602, %f598, %f598, %f595;
	ld.local.v4.f32 	{%f603, %f604, %f605, %f606}, [%rd219+16];
	fma.rn.f32 	%f607, %f603, %f603, %f596;
	fma.rn.f32 	%f608, %f603, %f598, %f597;
	fma.rn.f32 	%f609, %f599, %f599, %f602;
	fma.rn.f32 	%f610, %f604, %f604, %f607;
	fma.rn.f32 	%f611, %f604, %f599, %f608;
	fma.rn.f32 	%f612, %f600, %f600, %f609;
	fma.rn.f32 	%f613, %f605, %f605, %f610;
	fma.rn.f32 	%f614, %f605, %f600, %f611;
	fma.rn.f32 	%f847, %f601, %f601, %f612;
	fma.rn.f32 	%f848, %f606, %f606, %f613;
	fma.rn.f32 	%f849, %f606, %f601, %f614;
	add.s32 	%r188, %r188, 16;
	add.s64 	%rd220, %rd220, 64;
	add.s64 	%rd219, %rd219, 64;
	setp.ne.s32 	%p74, %r188, 0;
	@%p74 bra 	$L__BB1_88;
$L__BB1_89:
	setp.eq.s32 	%p75, %r94, 0;
	@%p75 bra 	$L__BB1_98;
	and.b32  	%r100, %r124, 7;
	setp.lt.u32 	%p76, %r94, 8;
	@%p76 bra 	$L__BB1_92;
	mul.wide.u32 	%rd172, %r190, 4;
	add.s64 	%rd173, %rd1, %rd172;
	ld.local.f32 	%f616, [%rd173];
	fma.rn.f32 	%f617, %f616, %f616, %f847;
	add.s64 	%rd174, %rd2, %rd172;
	ld.local.f32 	%f618, [%rd174];
	fma.rn.f32 	%f619, %f618, %f618, %f848;
	fma.rn.f32 	%f620, %f618, %f616, %f849;
	ld.local.f32 	%f621, [%rd173+4];
	fma.rn.f32 	%f622, %f621, %f621, %f617;
	ld.local.f32 	%f623, [%rd174+4];
	fma.rn.f32 	%f624, %f623, %f623, %f619;
	fma.rn.f32 	%f625, %f623, %f621, %f620;
	ld.local.f32 	%f626, [%rd173+8];
	fma.rn.f32 	%f627, %f626, %f626, %f622;
	ld.local.f32 	%f628, [%rd174+8];
	fma.rn.f32 	%f629, %f628, %f628, %f624;
	fma.rn.f32 	%f630, %f628, %f626, %f625;
	ld.local.f32 	%f631, [%rd173+12];
	fma.rn.f32 	%f632, %f631, %f631, %f627;
	ld.local.f32 	%f633, [%rd174+12];
	fma.rn.f32 	%f634, %f633, %f633, %f629;
	fma.rn.f32 	%f635, %f633, %f631, %f630;
	ld.local.f32 	%f636, [%rd173+16];
	fma.rn.f32 	%f637, %f636, %f636, %f632;
	ld.local.f32 	%f638, [%rd174+16];
	fma.rn.f32 	%f639, %f638, %f638, %f634;
	fma.rn.f32 	%f640, %f638, %f636, %f635;
	ld.local.f32 	%f641, [%rd173+20];
	fma.rn.f32 	%f642, %f641, %f641, %f637;
	ld.local.f32 	%f643, [%rd174+20];
	fma.rn.f32 	%f644, %f643, %f643, %f639;
	fma.rn.f32 	%f645, %f643, %f641, %f640;
	ld.local.f32 	%f646, [%rd173+24];
	fma.rn.f32 	%f647, %f646, %f646, %f642;
	ld.local.f32 	%f648, [%rd174+24];
	fma.rn.f32 	%f649, %f648, %f648, %f644;
	fma.rn.f32 	%f650, %f648, %f646, %f645;
	ld.local.f32 	%f651, [%rd173+28];
	fma.rn.f32 	%f847, %f651, %f651, %f647;
	ld.local.f32 	%f652, [%rd174+28];
	fma.rn.f32 	%f848, %f652, %f652, %f649;
	fma.rn.f32 	%f849, %f652, %f651, %f650;
	add.s32 	%r190, %r190, 8;
$L__BB1_92:
	setp.eq.s32 	%p77, %r100, 0;
	@%p77 bra 	$L__BB1_98;
	and.b32  	%r103, %r124, 3;
	setp.lt.u32 	%p78, %r100, 4;
	@%p78 bra 	$L__BB1_95;
	mul.wide.u32 	%rd175, %r190, 4;
	add.s64 	%rd176, %rd1, %rd175;
	ld.local.f32 	%f654, [%rd176];
	fma.rn.f32 	%f655, %f654, %f654, %f847;
	add.s64 	%rd177, %rd2, %rd175;
	ld.local.f32 	%f656, [%rd177];
	fma.rn.f32 	%f657, %f656, %f656, %f848;
	fma.rn.f32 	%f658, %f656, %f654, %f849;
	ld.local.f32 	%f659, [%rd176+4];
	fma.rn.f32 	%f660, %f659, %f659, %f655;
	ld.local.f32 	%f661, [%rd177+4];
	fma.rn.f32 	%f662, %f661, %f661, %f657;
	fma.rn.f32 	%f663, %f661, %f659, %f658;
	ld.local.f32 	%f664, [%rd176+8];
	fma.rn.f32 	%f665, %f664, %f664, %f660;
	ld.local.f32 	%f666, [%rd177+8];
	fma.rn.f32 	%f667, %f666, %f666, %f662;
	fma.rn.f32 	%f668, %f666, %f664, %f663;
	ld.local.f32 	%f669, [%rd176+12];
	fma.rn.f32 	%f847, %f669, %f669, %f665;
	ld.local.f32 	%f670, [%rd177+12];
	fma.rn.f32 	%f848, %f670, %f670, %f667;
	fma.rn.f32 	%f849, %f670, %f669, %f668;
	add.s32 	%r190, %r190, 4;
$L__BB1_95:
	setp.eq.s32 	%p79, %r103, 0;
	@%p79 bra 	$L__BB1_98;
	mul.wide.u32 	%rd178, %r190, 4;
	add.s64 	%rd222, %rd2, %rd178;
	add.s64 	%rd221, %rd1, %rd178;
	neg.s32 	%r192, %r103;
$L__BB1_97:
	.pragma "nounroll";
	ld.local.f32 	%f671, [%rd221];
	fma.rn.f32 	%f847, %f671, %f671, %f847;
	ld.local.f32 	%f672, [%rd222];
	fma.rn.f32 	%f848, %f672, %f672, %f848;
	fma.rn.f32 	%f849, %f672, %f671, %f849;
	add.s64 	%rd222, %rd222, 4;
	add.s64 	%rd221, %rd221, 4;
	add.s32 	%r192, %r192, 1;
	setp.ne.s32 	%p80, %r192, 0;
	@%p80 bra 	$L__BB1_97;
$L__BB1_98:
	setp.lt.s32 	%p81, %r124, 1;
	add.f32 	%f673, %f83, %f83;
	fma.rn.f32 	%f674, %f673, %f849, 0f3F800000;
	mul.f32 	%f675, %f83, %f83;
	mul.f32 	%f676, %f675, %f847;
	fma.rn.f32 	%f677, %f676, %f848, %f674;
	setp.lt.f32 	%p82, %f677, 0f33D6BF95;
	selp.f32 	%f678, 0f33D6BF95, %f677, %p82;
	fma.rn.f32 	%f679, %f83, %f848, %f674;
	div.rn.f32 	%f81, %f679, %f678;
	mul.f32 	%f680, %f83, %f847;
	mov.f32 	%f681, 0f3F800000;
	sub.f32 	%f682, %f681, %f680;
	div.rn.f32 	%f82, %f682, %f678;
	@%p81 bra 	$L__BB1_111;
	add.s32 	%r157, %r124, -1;
	and.b32  	%r109, %r124, 15;
	setp.lt.u32 	%p83, %r157, 15;
	mov.b32 	%r195, 0;
	@%p83 bra 	$L__BB1_102;
	and.b32  	%r195, %r124, 2147483632;
	neg.s32 	%r193, %r195;
	add.s64 	%rd225, %rd1, 32;
	add.s64 	%rd224, %rd2, 32;
	shl.b64 	%rd179, %rd6, 2;
	add.s64 	%rd180, %rd179, %rd5;
	add.s64 	%rd223, %rd180, 32;
$L__BB1_101:
	.pragma "nounroll";
	ld.local.v4.f32 	{%f683, %f684, %f685, %f686}, [%rd225+-32];
	ld.local.v4.f32 	{%f687, %f688, %f689, %f690}, [%rd224+-32];
	mul.f32 	%f691, %f82, %f687;
	fma.rn.f32 	%f692, %f81, %f683, %f691;
	st.global.f32 	[%rd223+-32], %f692;
	mul.f32 	%f693, %f82, %f688;
	fma.rn.f32 	%f694, %f81, %f684, %f693;
	st.global.f32 	[%rd223+-28], %f694;
	mul.f32 	%f695, %f82, %f689;
	fma.rn.f32 	%f696, %f81, %f685, %f695;
	st.global.f32 	[%rd223+-24], %f696;
	mul.f32 	%f697, %f82, %f690;
	fma.rn.f32 	%f698, %f81, %f686, %f697;
	st.global.f32 	[%rd223+-20], %f698;
	ld.local.v4.f32 	{%f699, %f700, %f701, %f702}, [%rd225+-16];
	ld.local.v4.f32 	{%f703, %f704, %f705, %f706}, [%rd224+-16];
	mul.f32 	%f707, %f82, %f703;
	fma.rn.f32 	%f708, %f81, %f699, %f707;
	st.global.f32 	[%rd223+-16], %f708;
	mul.f32 	%f709, %f82, %f704;
	fma.rn.f32 	%f710, %f81, %f700, %f709;
	st.global.f32 	[%rd223+-12], %f710;
	mul.f32 	%f711, %f82, %f705;
	fma.rn.f32 	%f712, %f81, %f701, %f711;
	st.global.f32 	[%rd223+-8], %f712;
	mul.f32 	%f713, %f82, %f706;
	fma.rn.f32 	%f714, %f81, %f702, %f713;
	st.global.f32 	[%rd223+-4], %f714;
	ld.local.v4.f32 	{%f715, %f716, %f717, %f718}, [%rd225];
	ld.local.v4.f32 	{%f719, %f720, %f721, %f722}, [%rd224];
	mul.f32 	%f723, %f82, %f719;
	fma.rn.f32 	%f724, %f81, %f715, %f723;
	st.global.f32 	[%rd223], %f724;
	mul.f32 	%f725, %f82, %f720;
	fma.rn.f32 	%f726, %f81, %f716, %f725;
	st.global.f32 	[%rd223+4], %f726;
	mul.f32 	%f727, %f82, %f721;
	fma.rn.f32 	%f728, %f81, %f717, %f727;
	st.global.f32 	[%rd223+8], %f728;
	mul.f32 	%f729, %f82, %f722;
	fma.rn.f32 	%f730, %f81, %f718, %f729;
	st.global.f32 	[%rd223+12], %f730;
	ld.local.v4.f32 	{%f731, %f732, %f733, %f734}, [%rd225+16];
	ld.local.v4.f32 	{%f735, %f736, %f737, %f738}, [%rd224+16];
	mul.f32 	%f739, %f82, %f735;
	fma.rn.f32 	%f740, %f81, %f731, %f739;
	st.global.f32 	[%rd223+16], %f740;
	mul.f32 	%f741, %f82, %f736;
	fma.rn.f32 	%f742, %f81, %f732, %f741;
	st.global.f32 	[%rd223+20], %f742;
	mul.f32 	%f743, %f82, %f737;
	fma.rn.f32 	%f744, %f81, %f733, %f743;
	st.global.f32 	[%rd223+24], %f744;
	mul.f32 	%f745, %f82, %f738;
	fma.rn.f32 	%f746, %f81, %f734, %f745;
	st.global.f32 	[%rd223+28], %f746;
	add.s32 	%r193, %r193, 16;
	add.s64 	%rd225, %rd225, 64;
	add.s64 	%rd224, %rd224, 64;
	add.s64 	%rd223, %rd223, 64;
	setp.ne.s32 	%p84, %r193, 0;
	@%p84 bra 	$L__BB1_101;
$L__BB1_102:
	setp.eq.s32 	%p85, %r109, 0;
	@%p85 bra 	$L__BB1_111;
	and.b32  	%r115, %r124, 7;
	setp.lt.u32 	%p86, %r109, 8;
	@%p86 bra 	$L__BB1_105;
	cvt.u64.u32 	%rd181, %r195;
	mul.wide.u32 	%rd182, %r195, 4;
	add.s64 	%rd183, %rd1, %rd182;
	ld.local.f32 	%f747, [%rd183];
	add.s64 	%rd184, %rd2, %rd182;
	ld.local.f32 	%f748, [%rd184];
	mul.f32 	%f749, %f82, %f748;
	fma.rn.f32 	%f750, %f81, %f747, %f749;
	add.s64 	%rd185, %rd181, %rd6;
	shl.b64 	%rd186, %rd185, 2;
	add.s64 	%rd187, %rd5, %rd186;
	st.global.f32 	[%rd187], %f750;
	ld.local.f32 	%f751, [%rd183+4];
	ld.local.f32 	%f752, [%rd184+4];
	mul.f32 	%f753, %f82, %f752;
	fma.rn.f32 	%f754, %f81, %f751, %f753;
	st.global.f32 	[%rd187+4], %f754;
	ld.local.f32 	%f755, [%rd183+8];
	ld.local.f32 	%f756, [%rd184+8];
	mul.f32 	%f757, %f82, %f756;
	fma.rn.f32 	%f758, %f81, %f755, %f757;
	st.global.f32 	[%rd187+8], %f758;
	ld.local.f32 	%f759, [%rd183+12];
	ld.local.f32 	%f760, [%rd184+12];
	mul.f32 	%f761, %f82, %f760;
	fma.rn.f32 	%f762, %f81, %f759, %f761;
	st.global.f32 	[%rd187+12], %f762;
	ld.local.f32 	%f763, [%rd183+16];
	ld.local.f32 	%f764, [%rd184+16];
	mul.f32 	%f765, %f82, %f764;
	fma.rn.f32 	%f766, %f81, %f763, %f765;
	st.global.f32 	[%rd187+16], %f766;
	ld.local.f32 	%f767, [%rd183+20];
	ld.local.f32 	%f768, [%rd184+20];
	mul.f32 	%f769, %f82, %f768;
	fma.rn.f32 	%f770, %f81, %f767, %f769;
	st.global.f32 	[%rd187+20], %f770;
	ld.local.f32 	%f771, [%rd183+24];
	ld.local.f32 	%f772, [%rd184+24];
	mul.f32 	%f773, %f82, %f772;
	fma.rn.f32 	%f774, %f81, %f771, %f773;
	st.global.f32 	[%rd187+24], %f774;
	ld.local.f32 	%f775, [%rd183+28];
	ld.local.f32 	%f776, [%rd184+28];
	mul.f32 	%f777, %f82, %f776;
	fma.rn.f32 	%f778, %f81, %f775, %f777;
	st.global.f32 	[%rd187+28], %f778;
	add.s32 	%r195, %r195, 8;
$L__BB1_105:
	setp.eq.s32 	%p87, %r115, 0;
	@%p87 bra 	$L__BB1_111;
	and.b32  	%r118, %r124, 3;
	setp.lt.u32 	%p88, %r115, 4;
	@%p88 bra 	$L__BB1_108;
	cvt.u64.u32 	%rd188, %r195;
	mul.wide.u32 	%rd189, %r195, 4;
	add.s64 	%rd190, %rd1, %rd189;
	ld.local.f32 	%f779, [%rd190];
	add.s64 	%rd191, %rd2, %rd189;
	ld.local.f32 	%f780, [%rd191];
	mul.f32 	%f781, %f82, %f780;
	fma.rn.f32 	%f782, %f81, %f779, %f781;
	add.s64 	%rd192, %rd188, %rd6;
	shl.b64 	%rd193, %rd192, 2;
	add.s64 	%rd194, %rd5, %rd193;
	st.global.f32 	[%rd194], %f782;
	ld.local.f32 	%f783, [%rd190+4];
	ld.local.f32 	%f784, [%rd191+4];
	mul.f32 	%f785, %f82, %f784;
	fma.rn.f32 	%f786, %f81, %f783, %f785;
	st.global.f32 	[%rd194+4], %f786;
	ld.local.f32 	%f787, [%rd190+8];
	ld.local.f32 	%f788, [%rd191+8];
	mul.f32 	%f789, %f82, %f788;
	fma.rn.f32 	%f790, %f81, %f787, %f789;
	st.global.f32 	[%rd194+8], %f790;
	ld.local.f32 	%f791, [%rd190+12];
	ld.local.f32 	%f792, [%rd191+12];
	mul.f32 	%f793, %f82, %f792;
	fma.rn.f32 	%f794, %f81, %f791, %f793;
	st.global.f32 	[%rd194+12], %f794;
	add.s32 	%r195, %r195, 4;
$L__BB1_108:
	setp.eq.s32 	%p89, %r118, 0;
	@%p89 bra 	$L__BB1_111;
	cvt.u64.u32 	%rd195, %r195;
	add.s64 	%rd196, %rd6, %rd195;
	shl.b64 	%rd197, %rd196, 2;
	add.s64 	%rd228, %rd5, %rd197;
	mul.wide.u32 	%rd198, %r195, 4;
	add.s64 	%rd227, %rd2, %rd198;
	add.s64 	%rd226, %rd1, %rd198;
	neg.s32 	%r197, %r118;
$L__BB1_110:
	.pragma "nounroll";
	ld.local.f32 	%f795, [%rd226];
	ld.local.f32 	%f796, [%rd227];
	mul.f32 	%f797, %f82, %f796;
	fma.rn.f32 	%f798, %f81, %f795, %f797;
	st.global.f32 	[%rd228], %f798;
	add.s64 	%rd228, %rd228, 4;
	add.s64 	%rd227, %rd227, 4;
	add.s64 	%rd226, %rd226, 4;
	add.s32 	%r197, %r197, 1;
	setp.ne.s32 	%p90, %r197, 0;
	@%p90 bra 	$L__BB1_110;
$L__BB1_111:
	ret;

}


// ===== COMPILED SASS (sm_100) =====

	.target	sm_100

	.elftype	@"ET_EXEC"


//--------------------- .note.nv.tkinfo           --------------------------
	.section	.note.nv.tkinfo,"",@"SHT_NOTE"
	.sectionflags	@"SHF_NOTE_NV_TKINFO"
	.tkinfo
        /*0018*/ 	.word	0x00000002
        /*0030*/ 	.string	""
        /*0030*/ 	.string	"ptxas"
        /*0030*/ 	.string	"Cuda compilation tools, release 13.0, V13.0.88"
        /*0030*/ 	.string	"Build cuda_13.0.r13.0/compiler.36424714_0"
        /*0030*/ 	.string	"-arch sm_100 -m 64 "



//--------------------- .note.nv.cuinfo           --------------------------
	.section	.note.nv.cuinfo,"",@"SHT_NOTE"
	.sectionflags	@"SHF_NOTE_NV_CUINFO"
        /*0018*/ 	.short	0x0002
        /*001a*/ 	.short	0x0064
        /*001c*/ 	.short	0x0082
	.zero		2


//--------------------- .nv.info                  --------------------------
	.section	.nv.info,"",@"SHT_CUDA_INFO"
	.align	4


	//----- nvinfo : EIATTR_REGCOUNT
	.align		4
        /*0000*/ 	.byte	0x04, 0x2f
        /*0002*/ 	.short	(.L_1 - .L_0)
	.align		4
.L_0:
        /*0004*/ 	.word	index@(_Z24poincare_distance_kernelPfPKfS1_fii)
        /*0008*/ 	.word	0x0000001e


	//----- nvinfo : EIATTR_FRAME_SIZE
	.align		4
.L_1:
        /*000c*/ 	.byte	0x04, 0x11
        /*000e*/ 	.short	(.L_3 - .L_2)
	.align		4
.L_2:
        /*0010*/ 	.word	index@($__internal_3_$__cuda_sm3x_div_rn_noftz_f32_slowpath)
        /*0014*/ 	.word	0x00000000


	//----- nvinfo : EIATTR_FRAME_SIZE
	.align		4
.L_3:
        /*0018*/ 	.byte	0x04, 0x11
        /*001a*/ 	.short	(.L_5 - .L_4)
	.align		4
.L_4:
        /*001c*/ 	.word	index@($__internal_2_$__cuda_sm20_sqrt_rn_f32_slowpath)
        /*0020*/ 	.word	0x00000000


	//----- nvinfo : EIATTR_FRAME_SIZE
	.align		4
.L_5:
        /*0024*/ 	.byte	0x04, 0x11
        /*0026*/ 	.short	(.L_7 - .L_6)
	.align		4
.L_6:
        /*0028*/ 	.word	index@(_Z24poincare_distance_kernelPfPKfS1_fii)
        /*002c*/ 	.word	0x00000000


	//----- nvinfo : EIATTR_REGCOUNT
	.align		4
.L_7:
        /*0030*/ 	.byte	0x04, 0x2f
        /*0032*/ 	.short	(.L_9 - .L_8)
	.align		4
.L_8:
        /*0034*/ 	.word	index@(_Z26poincare_ball_layer_kernelPfPKfS1_ffii)
        /*0038*/ 	.word	0x00000020


	//----- nvinfo : EIATTR_FRAME_SIZE
	.align		4
.L_9:
        /*003c*/ 	.byte	0x04, 0x11
        /*003e*/ 	.short	(.L_11 - .L_10)
	.align		4
.L_10:
        /*0040*/ 	.word	index@($__internal_1_$__cuda_sm3x_div_rn_noftz_f32_slowpath)
        /*0044*/ 	.word	0x00000800


	//----- nvinfo : EIATTR_FRAME_SIZE
	.align		4
.L_11:
        /*0048*/ 	.byte	0x04, 0x11
        /*004a*/ 	.short	(.L_13 - .L_12)
	.align		4
.L_12:
        /*004c*/ 	.word	index@($__internal_0_$__cuda_sm20_sqrt_rn_f32_slowpath)
        /*0050*/ 	.word	0x00000800


	//----- nvinfo : EIATTR_FRAME_SIZE
	.align		4
.L_13:
        /*0054*/ 	.byte	0x04, 0x11
        /*0056*/ 	.short	(.L_15 - .L_14)
	.align		4
.L_14:
        /*0058*/ 	.word	index@(_Z26poincare_ball_layer_kernelPfPKfS1_ffii)
        /*005c*/ 	.word	0x00000800


	//----- nvinfo : EIATTR_MIN_STACK_SIZE
	.align		4
.L_15:
        /*0060*/ 	.byte	0x04, 0x12
        /*0062*/ 	.short	(.L_17 - .L_16)
	.align		4
.L_16:
        /*0064*/ 	.word	index@(_Z26poincare_ball_layer_kernelPfPKfS1_ffii)
        /*0068*/ 	.word	0x00000800


	//----- nvinfo : EIATTR_MIN_STACK_SIZE
	.align		4
.L_17:
        /*006c*/ 	.byte	0x04, 0x12
        /*006e*/ 	.short	(.L_19 - .L_18)
	.align		4
.L_18:
        /*0070*/ 	.word	index@(_Z24poincare_distance_kernelPfPKfS1_fii)
        /*0074*/ 	.word	0x00000000
.L_19:


//--------------------- .nv.compat                --------------------------
	.section	.nv.compat,"",@"SHT_CUDA_COMPAT_INFO"
	.align	4
        /*0000*/ 	.byte	0x02, 0x09, 0x00, 0x00, 0x02, 0x02, 0x01, 0x00, 0x02, 0x05, 0x05, 0x00, 0x03, 0x07, 0x01, 0x01
        /*0010*/ 	.byte	0x02, 0x03, 0x00, 0x00, 0x02, 0x06, 0x01, 0x00, 0x04, 0x0b, 0x08, 0x00, 0x01, 0x00, 0x00, 0x00
        /*0020*/ 	.byte	0x00, 0x00, 0x00, 0x00


//--------------------- .nv.info._Z26poincare_ball_layer_kernelPfPKfS1_ffii --------------------------
	.section	.nv.info._Z26poincare_ball_layer_kernelPfPKfS1_ffii,"",@"SHT_CUDA_INFO"
	.sectionflags	@""
	.align	4


	//----- nvinfo : EIATTR_CUDA_API_VERSION
	.align		4
        /*0000*/ 	.byte	0x04, 0x37
        /*0002*/ 	.short	(.L_21 - .L_20)
.L_20:
        /*0004*/ 	.word	0x00000082


	//----- nvinfo : EIATTR_KPARAM_INFO
	.align		4
.L_21:
        /*0008*/ 	.byte	0x04, 0x17
        /*000a*/ 	.short	(.L_23 - .L_22)
.L_22:
        /*000c*/ 	.word	0x00000000
        /*0010*/ 	.short	0x0006
        /*0012*/ 	.short	0x0024
        /*0014*/ 	.byte	0x00, 0xf0, 0x11, 0x00


	//----- nvinfo : EIATTR_KPARAM_INFO
	.align		4
.L_23:
        /*0018*/ 	.byte	0x04, 0x17
        /*001a*/ 	.short	(.L_25 - .L_24)
.L_24:
        /*001c*/ 	.word	0x00000000
        /*0020*/ 	.short	0x0005
        /*0022*/ 	.short	0x0020
        /*0024*/ 	.byte	0x00, 0xf0, 0x11, 0x00


	//----- nvinfo : EIATTR_KPARAM_INFO
	.align		4
.L_25:
        /*0028*/ 	.byte	0x04, 0x17
        /*002a*/ 	.short	(.L_27 - .L_26)
.L_26:
        /*002c*/ 	.word	0x00000000
        /*0030*/ 	.short	0x0004
        /*0032*/ 	.short	0x001c
        /*0034*/ 	.byte	0x00, 0xf0, 0x11, 0x00


	//----- nvinfo : EIATTR_KPARAM_INFO
	.align		4
.L_27:
        /*0038*/ 	.byte	0x04, 0x17
        /*003a*/ 	.short	(.L_29 - .L_28)
.L_28:
        /*003c*/ 	.word	0x00000000
        /*0040*/ 	.short	0x0003
        /*0042*/ 	.short	0x0018
        /*0044*/ 	.byte	0x00, 0xf0, 0x11, 0x00


	//----- nvinfo : EIATTR_KPARAM_INFO
	.align		4
.L_29:
        /*0048*/ 	.byte	0x04, 0x17
        /*004a*/ 	.short	(.L_31 - .L_30)
.L_30:
        /*004c*/ 	.word	0x00000000
        /*0050*/ 	.short	0x0002
        /*0052*/ 	.short	0x0010
        /*0054*/ 	.byte	0x00, 0xf5, 0x21, 0x00


	//----- nvinfo : EIATTR_KPARAM_INFO
	.align		4
.L_31:
        /*0058*/ 	.byte	0x04, 0x17
        /*005a*/ 	.short	(.L_33 - .L_32)
.L_32:
        /*005c*/ 	.word	0x00000000
        /*0060*/ 	.short	0x0001
        /*0062*/ 	.short	0x0008
        /*0064*/ 	.byte	0x00, 0xf5, 0x21, 0x00


	//----- nvinfo : EIATTR_KPARAM_INFO
	.align		4
.L_33:
        /*0068*/ 	.byte	0x04, 0x17
        /*006a*/ 	.short	(.L_35 - .L_34)
.L_34:
        /*006c*/ 	.word	0x00000000
        /*0070*/ 	.short	0x0000
        /*0072*/ 	.short	0x0000
        /*0074*/ 	.byte	0x00, 0xf5, 0x21, 0x00


	//----- nvinfo : EIATTR_SPARSE_MMA_MASK
	.align		4
.L_35:
        /*0078*/ 	.byte	0x03, 0x50
        /*007a*/ 	.short	0x0000


	//----- nvinfo : EIATTR_MAXREG_COUNT
	.align		4
        /*007c*/ 	.byte	0x03, 0x1b
        /*007e*/ 	.short	0x00ff


	//----- nvinfo : EIATTR_MERCURY_ISA_VERSION
	.align		4
        /*0080*/ 	.byte	0x03, 0x5f
        /*0082*/ 	.short	0x0101


	//----- nvinfo : EIATTR_VRC_CTA_INIT_COUNT
	.align		4
        /*0084*/ 	.byte	0x02, 0x4a
	.zero		1
	.zero		1


	//----- nvinfo : EIATTR_EXIT_INSTR_OFFSETS
	.align		4
        /*0088*/ 	.byte	0x04, 0x1c
        /*008a*/ 	.short	(.L_37 - .L_36)


	//   ....[0]....
.L_36:
        /*008c*/ 	.word	0x00000080


	//   ....[1]....
        /*0090*/ 	.word	0x00004920


	//   ....[2]....
        /*0094*/ 	.word	0x00004e20


	//   ....[3]....
        /*0098*/ 	.word	0x000050a0


	//   ....[4]....
        /*009c*/ 	.word	0x00005240


	//   ....[5]....
        /*00a0*/ 	.word	0x000053b0


	//----- nvinfo : EIATTR_CRS_STACK_SIZE
	.align		4
.L_37:
        /*00a4*/ 	.byte	0x04, 0x1e
        /*00a6*/ 	.short	(.L_39 - .L_38)
.L_38:
        /*00a8*/ 	.word	0x00000000


	//----- nvinfo : EIATTR_CBANK_PARAM_SIZE
	.align		4
.L_39:
        /*00ac*/ 	.byte	0x03, 0x19
        /*00ae*/ 	.short	0x0028


	//----- nvinfo : EIATTR_PARAM_CBANK
	.align		4
        /*00b0*/ 	.byte	0x04, 0x0a
        /*00b2*/ 	.short	(.L_41 - .L_40)
	.align		4
.L_40:
        /*00b4*/ 	.word	index@(.nv.constant0._Z26poincare_ball_layer_kernelPfPKfS1_ffii)
        /*00b8*/ 	.short	0x0380
        /*00ba*/ 	.short	0x0028


	//----- nvinfo : EIATTR_SW_WAR
	.align		4
.L_41:
        /*00bc*/ 	.byte	0x04, 0x36
        /*00be*/ 	.short	(.L_43 - .L_42)
.L_42:
        /*00c0*/ 	.word	0x00000008
.L_43:


//--------------------- .nv.info._Z24poincare_distance_kernelPfPKfS1_fii --------------------------
	.section	.nv.info._Z24poincare_distance_kernelPfPKfS1_fii,"",@"SHT_CUDA_INFO"
	.sectionflags	@""
	.align	4


	//----- nvinfo : EIATTR_CUDA_API_VERSION
	.align		4
        /*0000*/ 	.byte	0x04, 0x37
        /*0002*/ 	.short	(.L_45 - .L_44)
.L_44:
        /*0004*/ 	.word	0x00000082


	//----- nvinfo : EIATTR_KPARAM_INFO
	.align		4
.L_45:
        /*0008*/ 	.byte	0x04, 0x17
        /*000a*/ 	.short	(.L_47 - .L_46)
.L_46:
        /*000c*/ 	.word	0x00000000
        /*0010*/ 	.short	0x0005
        /*0012*/ 	.short	0x0020
        /*0014*/ 	.byte	0x00, 0xf0, 0x11, 0x00


	//----- nvinfo : EIATTR_KPARAM_INFO
	.align		4
.L_47:
        /*0018*/ 	.byte	0x04, 0x17
        /*001a*/ 	.short	(.L_49 - .L_48)
.L_48:
        /*001c*/ 	.word	0x00000000
        /*0020*/ 	.short	0x0004
        /*0022*/ 	.short	0x001c
        /*0024*/ 	.byte	0x00, 0xf0, 0x11, 0x00


	//----- nvinfo : EIATTR_KPARAM_INFO
	.align		4
.L_49:
        /*0028*/ 	.byte	0x04, 0x17
        /*002a*/ 	.short	(.L_51 - .L_50)
.L_50:
        /*002c*/ 	.word	0x00000000
        /*0030*/ 	.short	0x0003
        /*0032*/ 	.short	0x0018
        /*0034*/ 	.byte	0x00, 0xf0, 0x11, 0x00


	//----- nvinfo : EIATTR_KPARAM_INFO
	.align		4
.L_51:
        /*0038*/ 	.byte	0x04, 0x17
        /*003a*/ 	.short	(.L_53 - .L_52)
.L_52:
        /*003c*/ 	.word	0x00000000
        /*0040*/ 	.short	0x0002
        /*0042*/ 	.short	0x0010
        /*0044*/ 	.byte	0x00, 0xf5, 0x21, 0x00


	//----- nvinfo : EIATTR_KPARAM_INFO
	.align		4
.L_53:
        /*0048*/ 	.byte	0x04, 0x17
        /*004a*/ 	.short	(.L_55 - .L_54)
.L_54:
        /*004c*/ 	.word	0x00000000
        /*0050*/ 	.short	0x0001
        /*0052*/ 	.short	0x0008
        /*0054*/ 	.byte	0x00, 0xf5, 0x21, 0x00


	//----- nvinfo : EIATTR_KPARAM_INFO
	.align		4
.L_55:
        /*0058*/ 	.byte	0x04, 0x17
        /*005a*/ 	.short	(.L_57 - .L_56)
.L_56:
        /*005c*/ 	.word	0x00000000
        /*0060*/ 	.short	0x0000
        /*0062*/ 	.short	0x0000
        /*0064*/ 	.byte	0x00, 0xf5, 0x21, 0x00


	//----- nvinfo : EIATTR_SPARSE_MMA_MASK
	.align		4
.L_57:
        /*0068*/ 	.byte	0x03, 0x50
        /*006a*/ 	.short	0x0000


	//----- nvinfo : EIATTR_MAXREG_COUNT
	.align		4
        /*006c*/ 	.byte	0x03, 0x1b
        /*006e*/ 	.short	0x00ff


	//----- nvinfo : EIATTR_MERCURY_ISA_VERSION
	.align		4
        /*0070*/ 	.byte	0x03, 0x5f
        /*0072*/ 	.short	0x0101


	//----- nvinfo : EIATTR_VRC_CTA_INIT_COUNT
	.align		4
        /*0074*/ 	.byte	0x02, 0x4a
	.zero		1
	.zero		1


	//----- nvinfo : EIATTR_EXIT_INSTR_OFFSETS
	.align		4
        /*0078*/ 	.byte	0x04, 0x1c
        /*007a*/ 	.short	(.L_59 - .L_58)


	//   ....[0]....
.L_58:
        /*007c*/ 	.word	0x00000070


	//   ....[1]....
        /*0080*/ 	.word	0x00001130


	//----- nvinfo : EIATTR_CRS_STACK_SIZE
	.align		4
.L_59:
        /*0084*/ 	.byte	0x04, 0x1e
        /*0086*/ 	.short	(.L_61 - .L_60)
.L_60:
        /*0088*/ 	.word	0x00000000


	//----- nvinfo : EIATTR_CBANK_PARAM_SIZE
	.align		4
.L_61:
        /*008c*/ 	.byte	0x03, 0x19
        /*008e*/ 	.short	0x0024


	//----- nvinfo : EIATTR_PARAM_CBANK
	.align		4
        /*0090*/ 	.byte	0x04, 0x0a
        /*0092*/ 	.short	(.L_63 - .L_62)
	.align		4
.L_62:
        /*0094*/ 	.word	index@(.nv.constant0._Z24poincare_distance_kernelPfPKfS1_fii)
        /*0098*/ 	.short	0x0380
        /*009a*/ 	.short	0x0024


	//----- nvinfo : EIATTR_SW_WAR
	.align		4
.L_63:
        /*009c*/ 	.byte	0x04, 0x36
        /*009e*/ 	.short	(.L_65 - .L_64)
.L_64:
        /*00a0*/ 	.word	0x00000008
.L_65:


//--------------------- .nv.callgraph             --------------------------
	.section	.nv.callgraph,"",@"SHT_CUDA_CALLGRAPH"
	.align	4
	.sectionentsize	8
	.align		4
        /*0000*/ 	.word	0x00000000
	.align		4
        /*0004*/ 	.word	0xffffffff
	.align		4
        /*0008*/ 	.word	0x00000000
	.align		4
        /*000c*/ 	.word	0xfffffffe
	.align		4
        /*0010*/ 	.word	0x00000000
	.align		4
        /*0014*/ 	.word	0xfffffffd
	.align		4
        /*0018*/ 	.word	0x00000000
	.align		4
        /*001c*/ 	.word	0xfffffffc


//--------------------- .text._Z26poincare_ball_layer_kernelPfPKfS1_ffii --------------------------
	.section	.text._Z26poincare_ball_layer_kernelPfPKfS1_ffii,"ax",@progbits
	.align	128
        .global         _Z26poincare_ball_layer_kernelPfPKfS1_ffii
        .type           _Z26poincare_ball_layer_kernelPfPKfS1_ffii,@function
        .size           _Z26poincare_ball_layer_kernelPfPKfS1_ffii,(.L_x_120 - _Z26poincare_ball_layer_kernelPfPKfS1_ffii)
        .other          _Z26poincare_ball_layer_kernelPfPKfS1_ffii,@"STO_CUDA_ENTRY STV_DEFAULT"
_Z26poincare_ball_layer_kernelPfPKfS1_ffii:
.text._Z26poincare_ball_layer_kernelPfPKfS1_ffii:
[----:B------:R-:W0:Y:S01]  /*0000*/  LDC R1, c[0x0][0x37c] ;  /* 0x0000df00ff017b82 */ /* 0x000e220000000800 */
[----:B------:R-:W1:Y:S07]  /*0010*/  S2R R0, SR_TID.X ;  /* 0x0000000000007919 */ /* 0x000e6e0000002100 */
[----:B------:R-:W1:Y:S01]  /*0020*/  S2UR UR4, SR_CTAID.X ;  /* 0x00000000000479c3 */ /* 0x000e620000002500 */
[----:B------:R-:W2:Y:S01]  /*0030*/  LDCU UR5, c[0x0][0x3a0] ;  /* 0x00007400ff0577ac */ /* 0x000ea20008000800 */
[----:B0-----:R-:W-:-:S06]  /*0040*/  IADD3 R1, PT, PT, R1, -0x800, RZ ;  /* 0xfffff80001017810 */ /* 0x001fcc0007ffe0ff */
[----:B------:R-:W1:Y:S02]  /*0050*/  LDC R3, c[0x0][0x360] ;  /* 0x0000d800ff037b82 */ /* 0x000e640000000800 */
[----:B-1----:R-:W-:-:S05]  /*0060*/  IMAD R3, R3, UR4, R0 ;  /* 0x0000000403037c24 */ /* 0x002fca000f8e0200 */
[----:B--2---:R-:W-:-:S13]  /*0070*/  ISETP.GE.AND P0, PT, R3, UR5, PT ;  /* 0x0000000503007c0c */ /* 0x004fda000bf06270 */
[----:B------:R-:W-:Y:S05]  /*0080*/  @P0 EXIT ;  /* 0x000000000000094d */ /* 0x000fea0003800000 */
[----:B------:R-:W0:Y:S01]  /*0090*/  LDCU UR4, c[0x0][0x3a4] ;  /* 0x00007480ff0477ac */ /* 0x000e220008000800 */
[----:B------:R-:W1:Y:S01]  /*00a0*/  LDC.64 R20, c[0x0][0x388] ;  /* 0x0000e200ff147b82 */ /* 0x000e620000000a00 */
[----:B------:R-:W-:Y:S01]  /*00b0*/  HFMA2 R6, -RZ, RZ, 0, 0 ;  /* 0x00000000ff067431 */ /* 0x000fe200000001ff */
[----:B------:R-:W2:Y:S01]  /*00c0*/  LDCU.64 UR6, c[0x0][0x358] ;  /* 0x00006b00ff0677ac */ /* 0x000ea20008000a00 */
[----:B0-----:R-:W-:-:S04]  /*00d0*/  MOV R2, UR4 ;  /* 0x0000000400027c02 */ /* 0x001fc80008000f00 */
[C---:B------:R-:W-:Y:S01]  /*00e0*/  ISETP.GE.AND P0, PT, R2.reuse, 0x1, PT ;  /* 0x000000010200780c */ /* 0x040fe20003f06270 */
[----:B------:R-:W-:Y:S01]  /*00f0*/  IMAD R3, R3, R2, RZ ;  /* 0x0000000203037224 */ /* 0x000fe200078e02ff */
[----:B------:R-:W-:-:S03]  /*0100*/  IADD3 R22, PT, PT, R2, -0x1, RZ ;  /* 0xffffffff02167810 */ /* 0x000fc60007ffe0ff */
[----:B-1----:R-:W-:Y:S01]  /*0110*/  IMAD.WIDE R20, R3, 0x4, R20 ;  /* 0x0000000403147825 */ /* 0x002fe200078e0214 */
[----:B------:R-:W-:-:S07]  /*0120*/  SHF.R.S32.HI R0, RZ, 0x1f, R3 ;  /* 0x0000001fff007819 */ /* 0x000fce0000011403 */
[----:B--2---:R-:W-:Y:S05]  /*0130*/  @!P0 BRA `(.L_x_0) ;  /* 0x0000000400a08947 */ /* 0x004fea0003800000 */
[----:B------:R-:W-:Y:S02]  /*0140*/  ISETP.GE.U32.AND P2, PT, R22, 0xf, PT ;  /* 0x0000000f1600780c */ /* 0x000fe40003f46070 */
[----:B------:R-:W-:Y:S02]  /*0150*/  CS2R R6, SRZ ;  /* 0x0000000000067805 */ /* 0x000fe4000001ff00 */
[----:B------:R-:W-:-:S04]  /*0160*/  LOP3.LUT R23, R2, 0xf, RZ, 0xc0, !PT ;  /* 0x0000000f02177812 */ /* 0x000fc800078ec0ff */
[----:B------:R-:W-:-:S05]  /*0170*/  ISETP.NE.AND P1, PT, R23, RZ, PT ;  /* 0x000000ff1700720c */ /* 0x000fca0003f25270 */
[----:B------:R-:W-:Y:S08]  /*0180*/  @!P2 BRA `(.L_x_1) ;  /* 0x0000000000b4a947 */ /* 0x000ff00003800000 */
[----:B------:R-:W0:Y:S01]  /*0190*/  LDCU.64 UR4, c[0x0][0x388] ;  /* 0x00007100ff0477ac */ /* 0x000e220008000a00 */
[----:B------:R-:W-:Y:S02]  /*01a0*/  LOP3.LUT R7, R2, 0x7ffffff0, RZ, 0xc0, !PT ;  /* 0x7ffffff002077812 */ /* 0x000fe400078ec0ff */
[----:B------:R-:W-:Y:S02]  /*01b0*/  MOV R6, RZ ;  /* 0x000000ff00067202 */ /* 0x000fe40000000f00 */
[----:B------:R-:W-:Y:S02]  /*01c0*/  IADD3 R24, PT, PT, -R7, RZ, RZ ;  /* 0x000000ff07187210 */ /* 0x000fe40007ffe1ff */
[----:B0-----:R-:W-:-:S04]  /*01d0*/  LEA R4, P2, R3, UR4, 0x2 ;  /* 0x0000000403047c11 */ /* 0x001fc8000f8410ff */
[----:B------:R-:W-:Y:S02]  /*01e0*/  IADD3 R4, P3, PT, R4, 0x20, RZ ;  /* 0x0000002004047810 */ /* 0x000fe40007f7e0ff */
[----:B------:R-:W-:-:S04]  /*01f0*/  LEA.HI.X R5, R3, UR5, R0, 0x2, P2 ;  /* 0x0000000503057c11 */ /* 0x000fc800090f1400 */
[----:B------:R-:W-:-:S07]  /*0200*/  IADD3.X R5, PT, PT, RZ, R5, RZ, P3, !PT ;  /* 0x00000005ff057210 */ /* 0x000fce0001ffe4ff */
.L_x_2:
[----:B------:R-:W2:Y:S04]  /*0210*/  LDG.E R19, desc[UR6][R4.64+-0x20] ;  /* 0xffffe00604137981 */ /* 0x000ea8000c1e1900 */
[----:B------:R-:W3:Y:S04]  /*0220*/  LDG.E R26, desc[UR6][R4.64+-0x1c] ;  /* 0xffffe406041a7981 */ /* 0x000ee8000c1e1900 */
[----:B------:R-:W4:Y:S04]  /*0230*/  LDG.E R18, desc[UR6][R4.64+-0x18] ;  /* 0xffffe80604127981 */ /* 0x000f28000c1e1900 */
[----:B------:R-:W5:Y:S04]  /*0240*/  LDG.E R8, desc[UR6][R4.64+-0x14] ;  /* 0xffffec0604087981 */ /* 0x000f68000c1e1900 */
        /* <DEDUP_REMOVED lines=8> */
[----:B------:R-:W5:Y:S01]  /*02d0*/  LDG.E R17, desc[UR6][R4.64+0x10] ;  /* 0x0000100604117981 */ /* 0x000f62000c1e1900 */
[----:B--2---:R-:W-:-:S03]  /*02e0*/  FFMA R19, R19, R19, R6 ;  /* 0x0000001313137223 */ /* 0x004fc60000000006 */
[----:B------:R-:W2:Y:S01]  /*02f0*/  LDG.E R6, desc[UR6][R4.64+0x14] ;  /* 0x0000140604067981 */ /* 0x000ea2000c1e1900 */
[----:B---3--:R-:W-:-:S03]  /*0300*/  FFMA R25, R26, R26, R19 ;  /* 0x0000001a1a197223 */ /* 0x008fc60000000013 */
[----:B------:R-:W3:Y:S01]  /*0310*/  LDG.E R19, desc[UR6][R4.64+0x18] ;  /* 0x0000180604137981 */ /* 0x000ee2000c1e1900 */
[----:B----4-:R-:W-:-:S03]  /*0320*/  FFMA R25, R18, R18, R25 ;  /* 0x0000001212197223 */ /* 0x010fc60000000019 */
[----:B------:R0:W4:Y:S01]  /*0330*/  LDG.E R18, desc[UR6][R4.64+0x1c] ;  /* 0x00001c0604127981 */ /* 0x000122000c1e1900 */
[----:B------:R-:W-:Y:S01]  /*0340*/  IADD3 R24, PT, PT, R24, 0x10, RZ ;  /* 0x0000001018187810 */ /* 0x000fe20007ffe0ff */
[----:B-----5:R-:W-:-:S03]  /*0350*/  FFMA R8, R8, R8, R25 ;  /* 0x0000000808087223 */ /* 0x020fc60000000019 */
[----:B------:R-:W-:Y:S01]  /*0360*/  ISETP.NE.AND P2, PT, R24, RZ, PT ;  /* 0x000000ff1800720c */ /* 0x000fe20003f45270 */
[----:B------:R-:W-:-:S04]  /*0370*/  FFMA R9, R9, R9, R8 ;  /* 0x0000000909097223 */ /* 0x000fc80000000008 */
[----:B------:R-:W-:Y:S01]  /*0380*/  FFMA R10, R10, R10, R9 ;  /* 0x0000000a0a0a7223 */ /* 0x000fe20000000009 */
[----:B0-----:R-:W-:-:S03]  /*0390*/  IADD3 R4, P3, PT, R4, 0x40, RZ ;  /* 0x0000004004047810 */ /* 0x001fc60007f7e0ff */
[----:B------:R-:W-:Y:S01]  /*03a0*/  FFMA R11, R11, R11, R10 ;  /* 0x0000000b0b0b7223 */ /* 0x000fe2000000000a */
[----:B------:R-:W-:-:S03]  /*03b0*/  IADD3.X R5, PT, PT, RZ, R5, RZ, P3, !PT ;  /* 0x00000005ff057210 */ /* 0x000fc60001ffe4ff */
[----:B------:R-:W-:-:S04]  /*03c0*/  FFMA R12, R12, R12, R11 ;  /* 0x0000000c0c0c7223 */ /* 0x000fc8000000000b */
[----:B------:R-:W-:-:S04]  /*03d0*/  FFMA R13, R13, R13, R12 ;  /* 0x0000000d0d0d7223 */ /* 0x000fc8000000000c */
[----:B------:R-:W-:-:S04]  /*03e0*/  FFMA R14, R14, R14, R13 ;  /* 0x0000000e0e0e7223 */ /* 0x000fc8000000000d */
[----:B------:R-:W-:-:S04]  /*03f0*/  FFMA R15, R15, R15, R14 ;  /* 0x0000000f0f0f7223 */ /* 0x000fc8000000000e */
[----:B------:R-:W-:-:S04]  /*0400*/  FFMA R16, R16, R16, R15 ;  /* 0x0000001010107223 */ /* 0x000fc8000000000f */
[----:B------:R-:W-:-:S04]  /*0410*/  FFMA R17, R17, R17, R16 ;  /* 0x0000001111117223 */ /* 0x000fc80000000010 */
[----:B--2---:R-:W-:-:S04]  /*0420*/  FFMA R6, R6, R6, R17 ;  /* 0x0000000606067223 */ /* 0x004fc80000000011 */
[----:B---3--:R-:W-:-:S04]  /*0430*/  FFMA R19, R19, R19, R6 ;  /* 0x0000001313137223 */ /* 0x008fc80000000006 */
[----:B----4-:R-:W-:Y:S01]  /*0440*/  FFMA R6, R18, R18, R19 ;  /* 0x0000001212067223 */ /* 0x010fe20000000013 */
[----:B------:R-:W-:Y:S06]  /*0450*/  @P2 BRA `(.L_x_2) ;  /* 0xfffffffc006c2947 */ /* 0x000fec000383ffff */
.L_x_1:
[----:B------:R-:W-:Y:S05]  /*0460*/  @!P1 BRA `(.L_x_0) ;  /* 0x0000000000d49947 */ /* 0x000fea0003800000 */
[----:B------:R-:W-:Y:S02]  /*0470*/  ISETP.GE.U32.AND P1, PT, R23, 0x8, PT ;  /* 0x000000081700780c */ /* 0x000fe40003f26070 */
[----:B------:R-:W-:-:S04]  /*0480*/  LOP3.LUT R10, R2, 0x7, RZ, 0xc0, !PT ;  /* 0x00000007020a7812 */ /* 0x000fc800078ec0ff */
[----:B------:R-:W-:-:S07]  /*0490*/  ISETP.NE.AND P2, PT, R10, RZ, PT ;  /* 0x000000ff0a00720c */ /* 0x000fce0003f45270 */
[----:B------:R-:W-:Y:S06]  /*04a0*/  @!P1 BRA `(.L_x_3) ;  /* 0x0000000000489947 */ /* 0x000fec0003800000 */
[----:B------:R-:W-:-:S05]  /*04b0*/  IMAD.WIDE.U32 R4, R7, 0x4, R20 ;  /* 0x0000000407047825 */ /* 0x000fca00078e0014 */
[----:B------:R-:W2:Y:S04]  /*04c0*/  LDG.E R9, desc[UR6][R4.64] ;  /* 0x0000000604097981 */ /* 0x000ea8000c1e1900 */
[----:B------:R-:W3:Y:S04]  /*04d0*/  LDG.E R11, desc[UR6][R4.64+0x4] ;  /* 0x00000406040b7981 */ /* 0x000ee8000c1e1900 */
[----:B------:R-:W4:Y:S04]  /*04e0*/  LDG.E R13, desc[UR6][R4.64+0x8] ;  /* 0x00000806040d7981 */ /* 0x000f28000c1e1900 */
[----:B------:R-:W5:Y:S04]  /*04f0*/  LDG.E R15, desc[UR6][R4.64+0xc] ;  /* 0x00000c06040f7981 */ /* 0x000f68000c1e1900 */
[----:B------:R-:W5:Y:S04]  /*0500*/  LDG.E R17, desc[UR6][R4.64+0x10] ;  /* 0x0000100604117981 */ /* 0x000f68000c1e1900 */
[----:B------:R-:W5:Y:S04]  /*0510*/  LDG.E R19, desc[UR6][R4.64+0x14] ;  /* 0x0000140604137981 */ /* 0x000f68000c1e1900 */
[----:B------:R-:W5:Y:S04]  /*0520*/  LDG.E R23, desc[UR6][R4.64+0x18] ;  /* 0x0000180604177981 */ /* 0x000f68000c1e1900 */
[----:B------:R-:W5:Y:S01]  /*0530*/  LDG.E R25, desc[UR6][R4.64+0x1c] ;  /* 0x00001c0604197981 */ /* 0x000f62000c1e1900 */
[----:B------:R-:W-:Y:S01]  /*0540*/  IADD3 R7, PT, PT, R7, 0x8, RZ ;  /* 0x0000000807077810 */ /* 0x000fe20007ffe0ff */
[----:B--2---:R-:W-:-:S04]  /*0550*/  FFMA R6, R9, R9, R6 ;  /* 0x0000000909067223 */ /* 0x004fc80000000006 */
[----:B---3--:R-:W-:-:S04]  /*0560*/  FFMA R6, R11, R11, R6 ;  /* 0x0000000b0b067223 */ /* 0x008fc80000000006 */
[----:B----4-:R-:W-:-:S04]  /*0570*/  FFMA R6, R13, R13, R6 ;  /* 0x0000000d0d067223 */ /* 0x010fc80000000006 */
[----:B-----5:R-:W-:-:S04]  /*0580*/  FFMA R6, R15, R15, R6 ;  /* 0x0000000f0f067223 */ /* 0x020fc80000000006 */
[----:B------:R-:W-:-:S04]  /*0590*/  FFMA R6, R17, R17, R6 ;  /* 0x0000001111067223 */ /* 0x000fc80000000006 */
[----:B------:R-:W-:-:S04]  /*05a0*/  FFMA R6, R19, R19, R6 ;  /* 0x0000001313067223 */ /* 0x000fc80000000006 */
[----:B------:R-:W-:-:S04]  /*05b0*/  FFMA R6, R23, R23, R6 ;  /* 0x0000001717067223 */ /* 0x000fc80000000006 */
[----:B------:R-:W-:-:S07]  /*05c0*/  FFMA R6, R25, R25, R6 ;  /* 0x0000001919067223 */ /* 0x000fce0000000006 */
.L_x_3:
        /* <DEDUP_REMOVED lines=9> */
[----:B------:R-:W5:Y:S01]  /*0660*/  LDG.E R15, desc[UR6][R4.64+0xc] ;  /* 0x00000c06040f7981 */ /* 0x000f62000c1e1900 */
[----:B------:R-:W-:Y:S01]  /*0670*/  IADD3 R7, PT, PT, R7, 0x4, RZ ;  /* 0x0000000407077810 */ /* 0x000fe20007ffe0ff */
[----:B--2---:R-:W-:-:S04]  /*0680*/  FFMA R6, R9, R9, R6 ;  /* 0x0000000909067223 */ /* 0x004fc80000000006 */
[----:B---3--:R-:W-:-:S04]  /*0690*/  FFMA R6, R11, R11, R6 ;  /* 0x0000000b0b067223 */ /* 0x008fc80000000006 */
[----:B----4-:R-:W-:-:S04]  /*06a0*/  FFMA R6, R13, R13, R6 ;  /* 0x0000000d0d067223 */ /* 0x010fc80000000006 */
[----:B-----5:R-:W-:-:S07]  /*06b0*/  FFMA R6, R15, R15, R6 ;  /* 0x0000000f0f067223 */ /* 0x020fce0000000006 */
.L_x_4:
[----:B------:R-:W-:Y:S05]  /*06c0*/  @!P2 BRA `(.L_x_0) ;  /* 0x00000000003ca947 */ /* 0x000fea0003800000 */
[----:B------:R-:W0:Y:S01]  /*06d0*/  LDCU.64 UR4, c[0x0][0x388] ;  /* 0x00007100ff0477ac */ /* 0x000e220008000a00 */
[C---:B------:R-:W-:Y:S02]  /*06e0*/  SHF.L.U64.HI R5, R3.reuse, 0x2, R0 ;  /* 0x0000000203057819 */ /* 0x040fe40000010200 */
[----:B------:R-:W-:Y:S02]  /*06f0*/  SHF.L.U32 R4, R3, 0x2, RZ ;  /* 0x0000000203047819 */ /* 0x000fe400000006ff */
[----:B------:R-:W-:-:S03]  /*0700*/  IADD3 R8, PT, PT, -R8, RZ, RZ ;  /* 0x000000ff08087210 */ /* 0x000fc60007ffe1ff */
[----:B------:R-:W-:-:S03]  /*0710*/  IMAD.WIDE.U32 R4, R7, 0x4, R4 ;  /* 0x0000000407047825 */ /* 0x000fc600078e0004 */
[----:B0-----:R-:W-:-:S04]  /*0720*/  IADD3 R4, P1, PT, R4, UR4, RZ ;  /* 0x0000000404047c10 */ /* 0x001fc8000ff3e0ff */
[----:B------:R-:W-:-:S09]  /*0730*/  IADD3.X R7, PT, PT, R5, UR5, RZ, P1, !PT ;  /* 0x0000000505077c10 */ /* 0x000fd20008ffe4ff */
.L_x_5:
[----:B------:R-:W-:-:S06]  /*0740*/  MOV R5, R7 ;  /* 0x0000000700057202 */ /* 0x000fcc0000000f00 */
[----:B------:R0:W2:Y:S01]  /*0750*/  LDG.E R5, desc[UR6][R4.64] ;  /* 0x0000000604057981 */ /* 0x0000a2000c1e1900 */
[----:B------:R-:W-:-:S04]  /*0760*/  IADD3 R8, PT, PT, R8, 0x1, RZ ;  /* 0x0000000108087810 */ /* 0x000fc80007ffe0ff */
[----:B------:R-:W-:Y:S02]  /*0770*/  ISETP.NE.AND P1, PT, R8, RZ, PT ;  /* 0x000000ff0800720c */ /* 0x000fe40003f25270 */
[----:B0-----:R-:W-:-:S04]  /*0780*/  IADD3 R4, P2, PT, R4, 0x4, RZ ;  /* 0x0000000404047810 */ /* 0x001fc80007f5e0ff */
[----:B------:R-:W-:Y:S01]  /*0790*/  IADD3.X R7, PT, PT, RZ, R7, RZ, P2, !PT ;  /* 0x00000007ff077210 */ /* 0x000fe200017fe4ff */
[----:B--2---:R-:W-:-:S06]  /*07a0*/  FFMA R6, R5, R5, R6 ;  /* 0x0000000505067223 */ /* 0x004fcc0000000006 */
[----:B------:R-:W-:Y:S05]  /*07b0*/  @P1 BRA `(.L_x_5) ;  /* 0xfffffffc00e01947 */ /* 0x000fea000383ffff */
.L_x_0:
[----:B------:R-:W0:Y:S01]  /*07c0*/  LDC R5, c[0x0][0x39c] ;  /* 0x0000e700ff057b82 */ /* 0x000e220000000800 */
[----:B------:R-:W-:Y:S01]  /*07d0*/  FSETP.GEU.AND P1, PT, R6, 9.9999998245167004418e-15, PT ;  /* 0x283424dc0600780b */ /* 0x000fe20003f2e000 */
[----:B------:R-:W-:Y:S04]  /*07e0*/  BSSY.RECONVERGENT B1, `(.L_x_6) ;  /* 0x00001d9000017945 */ /* 0x000fe80003800200 */
[----:B------:R-:W-:Y:S01]  /*07f0*/  BSSY.RELIABLE B0, `(.L_x_7) ;  /* 0x0000169000007945 */ /* 0x000fe20003800100 */
[----:B------:R-:W-:Y:S01]  /*0800*/  MOV R4, RZ ;  /* 0x000000ff00047202 */ /* 0x000fe20000000f00 */
[----:B0-----:R-:W-:-:S06]  /*0810*/  FADD R5, -R5, 1 ;  /* 0x3f80000005057421 */ /* 0x001fcc0000000100 */
[----:B------:R-:W-:Y:S05]  /*0820*/  @P1 BRA `(.L_x_8) ;  /* 0x0000000800041947 */ /* 0x000fea0003800000 */
[----:B------:R-:W-:Y:S05]  /*0830*/  @!P0 BREAK.RELIABLE B0 ;  /* 0x0000000000008942 */ /* 0x000fea0003800100 */
[----:B------:R-:W-:Y:S05]  /*0840*/  @!P0 BRA `(.L_x_9) ;  /* 0x0000001c00488947 */ /* 0x000fea0003800000 */
[----:B------:R-:W-:Y:S01]  /*0850*/  ISETP.GE.U32.AND P0, PT, R22, 0xf, PT ;  /* 0x0000000f1600780c */ /* 0x000fe20003f06070 */
[----:B------:R-:W-:Y:S01]  /*0860*/  HFMA2 R6, -RZ, RZ, 0, 0 ;  /* 0x00000000ff067431 */ /* 0x000fe200000001ff */
[----:B------:R-:W-:-:S11]  /*0870*/  LOP3.LUT P2, R22, R2, 0xf, RZ, 0xc0, !PT ;  /* 0x0000000f02167812 */ /* 0x000fd6000784c0ff */
[----:B------:R-:W-:Y:S05]  /*0880*/  @!P0 BRA `(.L_x_10) ;  /* 0x0000000000c88947 */ /* 0x000fea0003800000 */
[----:B------:R-:W0:Y:S01]  /*0890*/  LDCU.64 UR4, c[0x0][0x388] ;  /* 0x00007100ff0477ac */ /* 0x000e220008000a00 */
[----:B------:R-:W-:Y:S02]  /*08a0*/  LOP3.LUT R6, R2, 0x7ffffff0, RZ, 0xc0, !PT ;  /* 0x7ffffff002067812 */ /* 0x000fe400078ec0ff */
[----:B------:R-:W-:Y:S02]  /*08b0*/  IADD3 R23, PT, PT, R1, 0x20, RZ ;  /* 0x0000002001177810 */ /* 0x000fe40007ffe0ff */
[----:B------:R-:W-:Y:S02]  /*08c0*/  IADD3 R7, PT, PT, -R6, RZ, RZ ;  /* 0x000000ff06077210 */ /* 0x000fe40007ffe1ff */
[----:B0-----:R-:W-:-:S04]  /*08d0*/  LEA R24, P1, R3, UR4, 0x2 ;  /* 0x0000000403187c11 */ /* 0x001fc8000f8210ff */
[----:B------:R-:W-:Y:S02]  /*08e0*/  IADD3 R24, P3, PT, R24, 0x20, RZ ;  /* 0x0000002018187810 */ /* 0x000fe40007f7e0ff */
[----:B------:R-:W-:-:S04]  /*08f0*/  LEA.HI.X R25, R3, UR5, R0, 0x2, P1 ;  /* 0x0000000503197c11 */ /* 0x000fc800088f1400 */
[----:B------:R-:W-:-:S07]  /*0900*/  IADD3.X R25, PT, PT, RZ, R25, RZ, P3, !PT ;  /* 0x00000019ff197210 */ /* 0x000fce0001ffe4ff */
.L_x_11:
        /* <DEDUP_REMOVED lines=14> */
[-C--:B--2---:R-:W-:Y:S01]  /*09f0*/  FMUL R9, R10, R5.reuse ;  /* 0x000000050a097220 */ /* 0x084fe20000400000 */
[----:B---3--:R-:W-:-:S02]  /*0a00*/  FMUL R10, R12, R5 ;  /* 0x000000050c0a7220 */ /* 0x008fc40000400000 */
[----:B------:R-:W2:Y:S01]  /*0a10*/  LDG.E R12, desc[UR6][R24.64+0x10] ;  /* 0x00001006180c7981 */ /* 0x000ea2000c1e1900 */
[----:B----4-:R-:W-:-:S03]  /*0a20*/  FMUL R11, R14, R5 ;  /* 0x000000050e0b7220 */ /* 0x010fc60000400000 */
[----:B------:R0:W3:Y:S01]  /*0a30*/  LDG.E R14, desc[UR6][R24.64+0x18] ;  /* 0x00001806180e7981 */ /* 0x0000e2000c1e1900 */
[----:B------:R-:W-:Y:S01]  /*0a40*/  IADD3 R7, PT, PT, R7, 0x10, RZ ;  /* 0x0000001007077810 */ /* 0x000fe20007ffe0ff */
[----:B-----5:R-:W-:-:S03]  /*0a50*/  FMUL R8, R8, R5 ;  /* 0x0000000508087220 */ /* 0x020fc60000400000 */
[----:B------:R-:W-:Y:S02]  /*0a60*/  ISETP.NE.AND P1, PT, R7, RZ, PT ;  /* 0x000000ff0700720c */ /* 0x000fe40003f25270 */
[----:B------:R1:W-:Y:S01]  /*0a70*/  STL.128 [R23+-0x20], R8 ;  /* 0xffffe00817007387 */ /* 0x0003e20000100c00 */
[----:B0-----:R-:W-:Y:S01]  /*0a80*/  IADD3 R24, P3, PT, R24, 0x40, RZ ;  /* 0x0000004018187810 */ /* 0x001fe20007f7e0ff */
[-C--:B------:R-:W-:Y:S01]  /*0a90*/  FMUL R16, R16, R5.reuse ;  /* 0x0000000510107220 */ /* 0x080fe20000400000 */
[-C--:B------:R-:W-:Y:S01]  /*0aa0*/  FMUL R17, R17, R5.reuse ;  /* 0x0000000511117220 */ /* 0x080fe20000400000 */
[-C--:B------:R-:W-:Y:S01]  /*0ab0*/  FMUL R18, R18, R5.reuse ;  /* 0x0000000512127220 */ /* 0x080fe20000400000 */
[-C--:B-1----:R-:W-:Y:S01]  /*0ac0*/  FMUL R10, R15, R5.reuse ;  /* 0x000000050f0a7220 */ /* 0x082fe20000400000 */
[-C--:B------:R-:W-:Y:S01]  /*0ad0*/  FMUL R11, R13, R5.reuse ;  /* 0x000000050d0b7220 */ /* 0x080fe20000400000 */
[-C--:B------:R-:W-:Y:S01]  /*0ae0*/  FMUL R19, R19, R5.reuse ;  /* 0x0000000513137220 */ /* 0x080fe20000400000 */
[-C--:B------:R-:W-:Y:S01]  /*0af0*/  FMUL R8, R29, R5.reuse ;  /* 0x000000051d087220 */ /* 0x080fe20000400000 */
[-C--:B------:R-:W-:Y:S01]  /*0b00*/  FMUL R9, R27, R5.reuse ;  /* 0x000000051b097220 */ /* 0x080fe20000400000 */
[-C--:B------:R-:W-:Y:S01]  /*0b10*/  FMUL R13, R28, R5.reuse ;  /* 0x000000051c0d7220 */ /* 0x080fe20000400000 */
[----:B------:R-:W-:Y:S01]  /*0b20*/  FMUL R15, R26, R5 ;  /* 0x000000051a0f7220 */ /* 0x000fe20000400000 */
[----:B------:R-:W-:Y:S01]  /*0b30*/  STL.128 [R23+-0x10], R16 ;  /* 0xfffff01017007387 */ /* 0x000fe20000100c00 */
[----:B------:R-:W-:-:S03]  /*0b40*/  IADD3.X R25, PT, PT, RZ, R25, RZ, P3, !PT ;  /* 0x00000019ff197210 */ /* 0x000fc60001ffe4ff */
[----:B------:R-:W-:Y:S01]  /*0b50*/  STL.128 [R23], R8 ;  /* 0x0000000817007387 */ /* 0x000fe20000100c00 */
[-C--:B--2---:R-:W-:Y:S01]  /*0b60*/  FMUL R12, R12, R5.reuse ;  /* 0x000000050c0c7220 */ /* 0x084fe20000400000 */
[----:B---3--:R-:W-:-:S05]  /*0b70*/  FMUL R14, R14, R5 ;  /* 0x000000050e0e7220 */ /* 0x008fca0000400000 */
[----:B------:R0:W-:Y:S02]  /*0b80*/  STL.128 [R23+0x10], R12 ;  /* 0x0000100c17007387 */ /* 0x0001e40000100c00 */
[----:B0-----:R-:W-:Y:S01]  /*0b90*/  IADD3 R23, PT, PT, R23, 0x40, RZ ;  /* 0x0000004017177810 */ /* 0x001fe20007ffe0ff */
[----:B------:R-:W-:Y:S06]  /*0ba0*/  @P1 BRA `(.L_x_11) ;  /* 0xfffffffc00581947 */ /* 0x000fec000383ffff */
.L_x_10:
        /* <DEDUP_REMOVED lines=14> */
[----:B------:R-:W-:-:S02]  /*0c90*/  LEA R7, R6, R1, 0x2 ;  /* 0x0000000106077211 */ /* 0x000fc400078e10ff */
[----:B------:R-:W-:Y:S01]  /*0ca0*/  IADD3 R6, PT, PT, R6, 0x8, RZ ;  /* 0x0000000806067810 */ /* 0x000fe20007ffe0ff */
[-C--:B--2---:R-:W-:Y:S01]  /*0cb0*/  FMUL R9, R10, R5.reuse ;  /* 0x000000050a097220 */ /* 0x084fe20000400000 */
[-C--:B---3--:R-:W-:Y:S01]  /*0cc0*/  FMUL R10, R12, R5.reuse ;  /* 0x000000050c0a7220 */ /* 0x088fe20000400000 */
[-C--:B----4-:R-:W-:Y:S01]  /*0cd0*/  FMUL R11, R14, R5.reuse ;  /* 0x000000050e0b7220 */ /* 0x090fe20000400000 */
[-C--:B-----5:R-:W-:Y:S01]  /*0ce0*/  FMUL R8, R8, R5.reuse ;  /* 0x0000000508087220 */ /* 0x0a0fe20000400000 */
[-C--:B------:R-:W-:Y:S01]  /*0cf0*/  FMUL R12, R18, R5.reuse ;  /* 0x00000005120c7220 */ /* 0x080fe20000400000 */
[-C--:B------:R-:W-:Y:S01]  /*0d00*/  FMUL R13, R22, R5.reuse ;  /* 0x00000005160d7220 */ /* 0x080fe20000400000 */
[-C--:B------:R-:W-:Y:S01]  /*0d10*/  FMUL R14, R24, R5.reuse ;  /* 0x00000005180e7220 */ /* 0x080fe20000400000 */
[----:B------:R-:W-:Y:S01]  /*0d20*/  FMUL R15, R26, R5 ;  /* 0x000000051a0f7220 */ /* 0x000fe20000400000 */
[----:B------:R0:W-:Y:S04]  /*0d30*/  STL.128 [R7], R8 ;  /* 0x0000000807007387 */ /* 0x0001e80000100c00 */
[----:B------:R0:W-:Y:S02]  /*0d40*/  STL.128 [R7+0x10], R12 ;  /* 0x0000100c07007387 */ /* 0x0001e40000100c00 */
.L_x_13:
[----:B------:R-:W-:Y:S05]  /*0d50*/  @!P2 BRA `(.L_x_12) ;  /* 0x00000010003ca947 */ /* 0x000fea0003800000 */
[----:B------:R-:W-:Y:S02]  /*0d60*/  ISETP.GE.U32.AND P1, PT, R19, 0x4, PT ;  /* 0x000000041300780c */ /* 0x000fe40003f26070 */
[----:B0-----:R-:W-:-:S04]  /*0d70*/  LOP3.LUT R7, R2, 0x3, RZ, 0xc0, !PT ;  /* 0x0000000302077812 */ /* 0x001fc800078ec0ff */
[----:B------:R-:W-:-:S07]  /*0d80*/  ISETP.NE.AND P2, PT, R7, RZ, PT ;  /* 0x000000ff0700720c */ /* 0x000fce0003f45270 */
[----:B------:R-:W-:Y:S06]  /*0d90*/  @!P1 BRA `(.L_x_14) ;  /* 0x0000000000309947 */ /* 0x000fec0003800000 */
[----:B------:R-:W-:-:S05]  /*0da0*/  IMAD.WIDE.U32 R20, R6, 0x4, R20 ;  /* 0x0000000406147825 */ /* 0x000fca00078e0014 */
[----:B------:R-:W2:Y:S04]  /*0db0*/  LDG.E R10, desc[UR6][R20.64+0x4] ;  /* 0x00000406140a7981 */ /* 0x000ea8000c1e1900 */
[----:B------:R-:W3:Y:S04]  /*0dc0*/  LDG.E R8, desc[UR6][R20.64] ;  /* 0x0000000614087981 */ /* 0x000ee8000c1e1900 */
[----:B------:R-:W4:Y:S04]  /*0dd0*/  LDG.E R14, desc[UR6][R20.64+0x8] ;  /* 0x00000806140e7981 */ /* 0x000f28000c1e1900 */
[----:B------:R-:W5:Y:S01]  /*0de0*/  LDG.E R16, desc[UR6][R20.64+0xc] ;  /* 0x00000c0614107981 */ /* 0x000f62000c1e1900 */
[----:B------:R-:W-:-:S02]  /*0df0*/  LEA R12, R6, R1, 0x2 ;  /* 0x00000001060c7211 */ /* 0x000fc400078e10ff */
[----:B------:R-:W-:Y:S01]  /*0e00*/  IADD3 R6, PT, PT, R6, 0x4, RZ ;  /* 0x0000000406067810 */ /* 0x000fe20007ffe0ff */
[-C--:B--2---:R-:W-:Y:S01]  /*0e10*/  FMUL R9, R10, R5.reuse ;  /* 0x000000050a097220 */ /* 0x084fe20000400000 */
[-C--:B---3--:R-:W-:Y:S01]  /*0e20*/  FMUL R8, R8, R5.reuse ;  /* 0x0000000508087220 */ /* 0x088fe20000400000 */
[-C--:B----4-:R-:W-:Y:S01]  /*0e30*/  FMUL R10, R14, R5.reuse ;  /* 0x000000050e0a7220 */ /* 0x090fe20000400000 */
[----:B-----5:R-:W-:-:S05]  /*0e40*/  FMUL R11, R16, R5 ;  /* 0x00000005100b7220 */ /* 0x020fca0000400000 */
[----:B------:R0:W-:Y:S02]  /*0e50*/  STL.128 [R12], R8 ;  /* 0x000000080c007387 */ /* 0x0001e40000100c00 */
.L_x_14:
[----:B------:R-:W-:Y:S05]  /*0e60*/  @!P2 BRA `(.L_x_12) ;  /* 0x0000000c00f8a947 */ /* 0x000fea0003800000 */
[----:B------:R-:W1:Y:S01]  /*0e70*/  LDCU.64 UR4, c[0x0][0x388] ;  /* 0x00007100ff0477ac */ /* 0x000e620008000a00 */
[C---:B0-----:R-:W-:Y:S02]  /*0e80*/  SHF.L.U64.HI R9, R3.reuse, 0x2, R0 ;  /* 0x0000000203097819 */ /* 0x041fe40000010200 */
[----:B------:R-:W-:-:S05]  /*0e90*/  SHF.L.U32 R8, R3, 0x2, RZ ;  /* 0x0000000203087819 */ /* 0x000fca00000006ff */
[----:B------:R-:W-:-:S03]  /*0ea0*/  IMAD.WIDE.U32 R8, R6, 0x4, R8 ;  /* 0x0000000406087825 */ /* 0x000fc600078e0008 */
[----:B-1----:R-:W-:-:S04]  /*0eb0*/  IADD3 R8, P1, PT, R8, UR4, RZ ;  /* 0x0000000408087c10 */ /* 0x002fc8000ff3e0ff */
[----:B------:R-:W-:-:S05]  /*0ec0*/  IADD3.X R9, PT, PT, R9, UR5, RZ, P1, !PT ;  /* 0x0000000509097c10 */ /* 0x000fca0008ffe4ff */
[----:B------:R-:W2:Y:S01]  /*0ed0*/  LDG.E R10, desc[UR6][R8.64] ;  /* 0x00000006080a7981 */ /* 0x000ea2000c1e1900 */
[----:B------:R-:W-:Y:S01]  /*0ee0*/  IMAD R6, R6, 0x4, R1 ;  /* 0x0000000406067824 */ /* 0x000fe200078e0201 */
[----:B------:R-:W-:-:S04]  /*0ef0*/  IADD3 R7, PT, PT, -R7, 0x1, RZ ;  /* 0x0000000107077810 */ /* 0x000fc80007ffe1ff */
[----:B------:R-:W-:Y:S01]  /*0f00*/  ISETP.NE.AND P1, PT, R7, RZ, PT ;  /* 0x000000ff0700720c */ /* 0x000fe20003f25270 */
[----:B--2---:R-:W-:Y:S01]  /*0f10*/  FMUL R11, R10, R5 ;  /* 0x000000050a0b7220 */ /* 0x004fe20000400000 */
[----:B------:R-:W-:-:S04]  /*0f20*/  IADD3 R10, P2, PT, R8, 0x4, RZ ;  /* 0x00000004080a7810 */ /* 0x000fc80007f5e0ff */
[----:B------:R1:W-:Y:S01]  /*0f30*/  STL [R6], R11 ;  /* 0x0000000b06007387 */ /* 0x0003e20000100800 */
[----:B------:R-:W-:-:S06]  /*0f40*/  IADD3.X R12, PT, PT, RZ, R9, RZ, P2, !PT ;  /* 0x00000009ff0c7210 */ /* 0x000fcc00017fe4ff */
[----:B------:R-:W-:Y:S05]  /*0f50*/  @!P1 BRA `(.L_x_12) ;  /* 0x0000000c00bc9947 */ /* 0x000fea0003800000 */
[----:B------:R-:W-:Y:S02]  /*0f60*/  IADD3 R14, PT, PT, R6, 0x4, RZ ;  /* 0x00000004060e7810 */ /* 0x000fe40007ffe0ff */
[----:B------:R-:W-:-:S07]  /*0f70*/  MOV R8, R7 ;  /* 0x0000000700087202 */ /* 0x000fce0000000f00 */
.L_x_15:
[----:B-1----:R-:W-:Y:S02]  /*0f80*/  MOV R6, R10 ;  /* 0x0000000a00067202 */ /* 0x002fe40000000f00 */
[----:B------:R-:W-:-:S05]  /*0f90*/  MOV R7, R12 ;  /* 0x0000000c00077202 */ /* 0x000fca0000000f00 */
[----:B------:R-:W2:Y:S01]  /*0fa0*/  LDG.E R6, desc[UR6][R6.64] ;  /* 0x0000000606067981 */ /* 0x000ea2000c1e1900 */
[----:B------:R-:W-:Y:S02]  /*0fb0*/  IADD3 R8, PT, PT, R8, 0x1, RZ ;  /* 0x0000000108087810 */ /* 0x000fe40007ffe0ff */
[----:B------:R-:W-:Y:S02]  /*0fc0*/  IADD3 R10, P2, PT, R10, 0x4, RZ ;  /* 0x000000040a0a7810 */ /* 0x000fe40007f5e0ff */
[----:B------:R-:W-:Y:S02]  /*0fd0*/  ISETP.NE.AND P1, PT, R8, RZ, PT ;  /* 0x000000ff0800720c */ /* 0x000fe40003f25270 */
[----:B------:R-:W-:Y:S01]  /*0fe0*/  IADD3.X R12, PT, PT, RZ, R12, RZ, P2, !PT ;  /* 0x0000000cff0c7210 */ /* 0x000fe200017fe4ff */
[----:B--2---:R-:W-:-:S05]  /*0ff0*/  FMUL R9, R6, R5 ;  /* 0x0000000506097220 */ /* 0x004fca0000400000 */
[----:B------:R0:W-:Y:S02]  /*1000*/  STL [R14], R9 ;  /* 0x000000090e007387 */ /* 0x0001e40000100800 */
[----:B0-----:R-:W-:-:S03]  /*1010*/  IADD3 R14, PT, PT, R14, 0x4, RZ ;  /* 0x000000040e0e7810 */ /* 0x001fc60007ffe0ff */
[----:B------:R-:W-:Y:S05]  /*1020*/  @P1 BRA `(.L_x_15) ;  /* 0xfffffffc00d41947 */ /* 0x000fea000383ffff */
[----:B------:R-:W-:Y:S05]  /*1030*/  BRA `(.L_x_12) ;  /* 0x0000000c00847947 */ /* 0x000fea0003800000 */
.L_x_8:
[----:B------:R-:W-:Y:S01]  /*1040*/  IADD3 R2, PT, PT, R6, -0xd000000, RZ ;  /* 0xf300000006027810 */ /* 0x000fe20007ffe0ff */
[----:B------:R0:W1:Y:S01]  /*1050*/  MUFU.RSQ R9, R6 ;  /* 0x0000000600097308 */ /* 0x0000620000001400 */
[----:B------:R-:W-:Y:S02]  /*1060*/  BSSY.RECONVERGENT B2, `(.L_x_16) ;  /* 0x000000b000027945 */ /* 0x000fe40003800200 */
[----:B------:R-:W-:-:S13]  /*1070*/  ISETP.GT.U32.AND P0, PT, R2, 0x727fffff, PT ;  /* 0x727fffff0200780c */ /* 0x000fda0003f04070 */
[----:B0-----:R-:W-:Y:S05]  /*1080*/  @!P0 BRA `(.L_x_17) ;  /* 0x0000000000108947 */ /* 0x001fea0003800000 */
[----:B------:R-:W-:-:S07]  /*1090*/  MOV R12, 0x10b0 ;  /* 0x000010b0000c7802 */ /* 0x000fce0000000f00 */
[----:B-1----:R-:W-:Y:S05]  /*10a0*/  CALL.REL.NOINC `($__internal_0_$__cuda_sm20_sqrt_rn_f32_slowpath) ;  /* 0x0000004000c47944 */ /* 0x002fea0003c00000 */
[----:B------:R-:W-:Y:S01]  /*10b0*/  MOV R2, R8 ;  /* 0x0000000800027202 */ /* 0x000fe20000000f00 */
[----:B------:R-:W-:Y:S06]  /*10c0*/  BRA `(.L_x_18) ;  /* 0x0000000000107947 */ /* 0x000fec0003800000 */
.L_x_17:
[C---:B-1----:R-:W-:Y:S01]  /*10d0*/  FMUL.FTZ R7, R9.reuse, R6 ;  /* 0x0000000609077220 */ /* 0x042fe20000410000 */
[----:B------:R-:W-:-:S03]  /*10e0*/  FMUL.FTZ R8, R9, 0.5 ;  /* 0x3f00000009087820 */ /* 0x000fc60000410000 */
[----:B------:R-:W-:-:S04]  /*10f0*/  FFMA R2, -R7, R7, R6 ;  /* 0x0000000707027223 */ /* 0x000fc80000000106 */
[----:B------:R-:W-:-:S07]  /*1100*/  FFMA R2, R2, R8, R7 ;  /* 0x0000000802027223 */ /* 0x000fce0000000007 */
.L_x_18:
[----:B------:R-:W-:Y:S05]  /*1110*/  BSYNC.RECONVERGENT B2 ;  /* 0x0000000000027941 */ /* 0x000fea0003800200 */
.L_x_16:
[----:B------:R-:W0:Y:S02]  /*1120*/  LDCU UR5, c[0x0][0x398] ;  /* 0x00007300ff0577ac */ /* 0x000e240008000800 */
[----:B0-----:R-:W-:Y:S02]  /*1130*/  UIADD3 UR4, UPT, UPT, UR5, -0xd000000, URZ ;  /* 0xf300000005047890 */ /* 0x001fe4000fffe0ff */
[----:B------:R-:W0:Y:S02]  /*1140*/  MUFU.RSQ R6, UR5 ;  /* 0x0000000500067d08 */ /* 0x000e240008001400 */
[----:B------:R-:W-:-:S09]  /*1150*/  UISETP.GT.U32.AND UP0, UPT, UR4, 0x727fffff, UPT ;  /* 0x727fffff0400788c */ /* 0x000fd2000bf04070 */
[----:B------:R-:W-:Y:S05]  /*1160*/  BRA.U !UP0, `(.L_x_19) ;  /* 0x0000000108207547 */ /* 0x000fea000b800000 */
[----:B------:R-:W0:Y:S01]  /*1170*/  LDCU UR4, c[0x0][0x398] ;  /* 0x00007300ff0477ac */ /* 0x000e220008000800 */
[----:B------:R-:W-:Y:S01]  /*1180*/  BSSY.RECONVERGENT B2, `(.L_x_20) ;  /* 0x0000004000027945 */ /* 0x000fe20003800200 */
[----:B------:R-:W-:Y:S02]  /*1190*/  MOV R12, 0x11c0 ;  /* 0x000011c0000c7802 */ /* 0x000fe40000000f00 */
[----:B0-----:R-:W-:-:S07]  /*11a0*/  MOV R6, UR4 ;  /* 0x0000000400067c02 */ /* 0x001fce0008000f00 */
[----:B------:R-:W-:Y:S05]  /*11b0*/  CALL.REL.NOINC `($__internal_0_$__cuda_sm20_sqrt_rn_f32_slowpath) ;  /* 0x0000004000807944 */ /* 0x000fea0003c00000 */
[----:B------:R-:W-:Y:S05]  /*11c0*/  BSYNC.RECONVERGENT B2 ;  /* 0x0000000000027941 */ /* 0x000fea0003800200 */
.L_x_20:
[----:B------:R-:W-:Y:S01]  /*11d0*/  MOV R7, R8 ;  /* 0x0000000800077202 */ /* 0x000fe20000000f00 */
[----:B------:R-:W-:Y:S06]  /*11e0*/  BRA `(.L_x_21) ;  /* 0x0000000000107947 */ /* 0x000fec0003800000 */
.L_x_19:
[C---:B0-----:R-:W-:Y:S01]  /*11f0*/  FMUL.FTZ R7, R6.reuse, UR5 ;  /* 0x0000000506077c20 */ /* 0x041fe20008410000 */
[----:B------:R-:W-:-:S03]  /*1200*/  FMUL.FTZ R8, R6, 0.5 ;  /* 0x3f00000006087820 */ /* 0x000fc60000410000 */
[----:B------:R-:W-:-:S04]  /*1210*/  FFMA R6, -R7, R7, UR5 ;  /* 0x0000000507067e23 */ /* 0x000fc80008000107 */
[----:B------:R-:W-:-:S07]  /*1220*/  FFMA R7, R6, R8, R7 ;  /* 0x0000000806077223 */ /* 0x000fce0000000007 */
.L_x_21:
[----:B------:R-:W-:Y:S01]  /*1230*/  FMUL R6, R7, R2 ;  /* 0x0000000207067220 */ /* 0x000fe20000400000 */
[----:B------:R-:W-:Y:S01]  /*1240*/  HFMA2 R12, -RZ, RZ, 1.625, 0 ;  /* 0x3e800000ff0c7431 */ /* 0x000fe200000001ff */
[----:B------:R-:W-:Y:S03]  /*1250*/  BSSY.RECONVERGENT B2, `(.L_x_22) ;  /* 0x0000045000027945 */ /* 0x000fe60003800200 */
[----:B------:R-:W-:-:S04]  /*1260*/  FMNMX.NAN R2, R6, 0.99999988079071044922, PT ;  /* 0x3f7ffffe06027809 */ /* 0x000fc80003820000 */
[C---:B------:R-:W-:Y:S01]  /*1270*/  FSETP.GT.AND P0, PT, |R2|.reuse, 8.50705917302346158658e+37, PT ;  /* 0x7e8000000200780b */ /* 0x040fe20003f04200 */
[----:B------:R-:W-:-:S06]  /*1280*/  FADD R8, -|R2|, 1 ;  /* 0x3f80000002087421 */ /* 0x000fcc0000000300 */
[----:B------:R-:W0:Y:S02]  /*1290*/  MUFU.RCP R8, R8 ;  /* 0x0000000800087308 */ /* 0x000e240000001000 */
[----:B0-----:R-:W-:-:S04]  /*12a0*/  FADD R7, R8, R8 ;  /* 0x0000000808077221 */ /* 0x001fc80000000000 */
[----:B------:R-:W-:-:S05]  /*12b0*/  FMUL R7, |R2|, R7 ;  /* 0x0000000702077220 */ /* 0x000fca0000400200 */
[----:B------:R-:W-:-:S04]  /*12c0*/  FSEL R7, R7, -2, !P0 ;  /* 0xc000000007077808 */ /* 0x000fc80004000000 */
[C---:B------:R-:W-:Y:S01]  /*12d0*/  ISETP.GE.U32.AND P0, PT, R7.reuse, 0x7f800000, PT ;  /* 0x7f8000000700780c */ /* 0x040fe20003f06070 */
[----:B------:R-:W-:-:S03]  /*12e0*/  FADD.RZ R9, R7, 1 ;  /* 0x3f80000007097421 */ /* 0x000fc6000000c000 */
[----:B------:R-:W-:Y:S02]  /*12f0*/  ISETP.GT.AND P1, PT, R7, -0x40800000, P0 ;  /* 0xbf8000000700780c */ /* 0x000fe40000724270 */
[----:B------:R-:W-:-:S04]  /*1300*/  IADD3 R9, PT, PT, R9, -0x3f400000, RZ ;  /* 0xc0c0000009097810 */ /* 0x000fc80007ffe0ff */
[----:B------:R-:W-:-:S04]  /*1310*/  LOP3.LUT R10, R9, 0xff800000, RZ, 0xc0, !PT ;  /* 0xff800000090a7812 */ /* 0x000fc800078ec0ff */
[----:B------:R-:W-:Y:S02]  /*1320*/  IADD3 R11, PT, PT, -R10, 0x40800000, RZ ;  /* 0x408000000a0b7810 */ /* 0x000fe40007ffe1ff */
[-C--:B------:R-:W-:Y:S02]  /*1330*/  IADD3 R9, PT, PT, R7, -R10.reuse, RZ ;  /* 0x8000000a07097210 */ /* 0x080fe40007ffe0ff */
[----:B------:R-:W-:Y:S01]  /*1340*/  I2FP.F32.S32 R10, R10 ;  /* 0x0000000a000a7245 */ /* 0x000fe20000201400 */
[----:B------:R-:W-:Y:S01]  /*1350*/  FFMA R8, R11, R12, -1 ;  /* 0xbf8000000b087423 */ /* 0x000fe2000000000c */
[----:B------:R-:W-:Y:S01]  /*1360*/  MOV R11, 0x3d39bf78 ;  /* 0x3d39bf78000b7802 */ /* 0x000fe20000000f00 */
[----:B------:R-:W0:Y:S02]  /*1370*/  LDC R12, c[0x0][0x3a4] ;  /* 0x0000e900ff0c7b82 */ /* 0x000e240000000800 */
[----:B------:R-:W-:Y:S01]  /*1380*/  FADD R8, R9, R8 ;  /* 0x0000000809087221 */ /* 0x000fe20000000000 */
[----:B------:R-:W-:-:S03]  /*1390*/  FMUL R10, R10, 1.1920928955078125e-07 ;  /* 0x340000000a0a7820 */ /* 0x000fc60000400000 */
[----:B------:R-:W-:Y:S01]  /*13a0*/  FFMA R9, R8, -R11, 0.10546888411045074463 ;  /* 0x3dd8001208097423 */ /* 0x000fe2000000080b */
[----:B------:R-:W-:-:S03]  /*13b0*/  HFMA2 R11, -RZ, RZ, 1.75, 0 ;  /* 0x3f000000ff0b7431 */ /* 0x000fc600000001ff */
[----:B------:R-:W-:-:S04]  /*13c0*/  FFMA R9, R8, R9, -0.13229703903198242188 ;  /* 0xbe0778e008097423 */ /* 0x000fc80000000009 */
[----:B------:R-:W-:Y:S01]  /*13d0*/  FFMA R9, R8, R9, 0.14491446316242218018 ;  /* 0x3e14647508097423 */ /* 0x000fe20000000009 */
[----:B------:R-:W-:-:S03]  /*13e0*/  LOP3.LUT R2, R11, 0x80000000, R2, 0xb8, !PT ;  /* 0x800000000b027812 */ /* 0x000fc600078eb802 */
[C---:B------:R-:W-:Y:S01]  /*13f0*/  FFMA R9, R8.reuse, R9, -0.16641564667224884033 ;  /* 0xbe2a68dd08097423 */ /* 0x040fe20000000009 */
[----:B------:R-:W-:Y:S03]  /*1400*/  MUFU.RCP R11, R6 ;  /* 0x00000006000b7308 */ /* 0x000fe60000001000 */
[----:B------:R-:W-:Y:S01]  /*1410*/  FFMA R9, R8, R9, 0.19988867640495300293 ;  /* 0x3e4caf9e08097423 */ /* 0x000fe20000000009 */
[----:B0-----:R-:W-:-:S03]  /*1420*/  ISETP.GE.AND P2, PT, R12, 0x1, PT ;  /* 0x000000010c00780c */ /* 0x001fc60003f46270 */
[----:B------:R-:W-:-:S04]  /*1430*/  FFMA R9, R8, R9, -0.25000196695327758789 ;  /* 0xbe80004208097423 */ /* 0x000fc80000000009 */
[----:B------:R-:W-:-:S04]  /*1440*/  FFMA R9, R8, R9, 0.33333510160446166992 ;  /* 0x3eaaaae608097423 */ /* 0x000fc80000000009 */
[----:B------:R-:W-:-:S04]  /*1450*/  FFMA R9, R8, R9, -0.5 ;  /* 0xbf00000008097423 */ /* 0x000fc80000000009 */
[----:B------:R-:W-:-:S04]  /*1460*/  FMUL R9, R8, R9 ;  /* 0x0000000908097220 */ /* 0x000fc80000400000 */
[----:B------:R-:W-:Y:S01]  /*1470*/  FFMA R9, R8, R9, R8 ;  /* 0x0000000908097223 */ /* 0x000fe20000000008 */
[----:B------:R-:W-:-:S03]  /*1480*/  @P0 MOV R8, 0x7f800000 ;  /* 0x7f80000000080802 */ /* 0x000fc60000000f00 */
[----:B------:R-:W-:Y:S02]  /*1490*/  FFMA R9, R10, 0.69314718246459960938, R9 ;  /* 0x3f3172180a097823 */ /* 0x000fe40000000009 */
[C---:B------:R-:W-:Y:S01]  /*14a0*/  @P1 FFMA R9, R7.reuse, R8, +INF ;  /* 0x7f80000007091423 */ /* 0x040fe20000000008 */
[----:B------:R-:W-:Y:S02]  /*14b0*/  @P0 FSETP.NEU.AND P1, PT, R7, RZ, PT ;  /* 0x000000ff0700020b */ /* 0x000fe40003f2d000 */
[----:B------:R-:W-:Y:S02]  /*14c0*/  MOV R8, 0x3f800000 ;  /* 0x3f80000000087802 */ /* 0x000fe40000000f00 */
[----:B------:R-:W-:-:S05]  /*14d0*/  @P0 FSEL R9, R9, -RZ, P1 ;  /* 0x800000ff09090208 */ /* 0x000fca0000800000 */
[----:B------:R-:W-:Y:S01]  /*14e0*/  FMUL R2, R2, R9 ;  /* 0x0000000902027220 */ /* 0x000fe20000400000 */
[----:B------:R-:W-:-:S03]  /*14f0*/  HFMA2 R9, -RZ, RZ, 1.125, -9232 ;  /* 0x3c80f082ff097431 */ /* 0x000fc600000001ff */
[----:B------:R-:W-:-:S04]  /*1500*/  FMUL R7, R2, R5 ;  /* 0x0000000502077220 */ /* 0x000fc80000400000 */
[C---:B------:R-:W-:Y:S01]  /*1510*/  FMUL R2, |R7|.reuse, 2.8853900432586669922 ;  /* 0x4038aa3b07027820 */ /* 0x040fe20000400200 */
[C---:B------:R-:W-:Y:S01]  /*1520*/  FMUL R10, R7.reuse, R7 ;  /* 0x00000007070a7220 */ /* 0x040fe20000400000 */
[C---:B------:R-:W-:Y:S02]  /*1530*/  FSETP.GE.AND P1, PT, |R7|.reuse, 0.60000002384185791016, PT ;  /* 0x3f19999a0700780b */ /* 0x040fe40003f26200 */
[----:B------:R-:W-:Y:S01]  /*1540*/  FSETP.GE.AND P0, PT, |R7|, 9.010913848876953125, PT ;  /* 0x41102cb40700780b */ /* 0x000fe20003f06200 */
[C---:B------:R-:W-:Y:S01]  /*1550*/  FFMA R9, R10.reuse, R9, -0.052303962409496307373 ;  /* 0xbd563cae0a097423 */ /* 0x040fe20000000009 */
[----:B------:R-:W0:Y:S03]  /*1560*/  MUFU.EX2 R2, R2 ;  /* 0x0000000200027308 */ /* 0x000e260000000800 */
[----:B------:R-:W-:Y:S01]  /*1570*/  FFMA R9, R10, R9, 0.1331529766321182251 ;  /* 0x3e0859410a097423 */ /* 0x000fe20000000009 */
[----:B0-----:R-:W-:-:S06]  /*1580*/  FADD R5, R2, 1 ;  /* 0x3f80000002057421 */ /* 0x001fcc0000000000 */
[----:B------:R-:W0:Y:S02]  /*1590*/  MUFU.RCP R5, R5 ;  /* 0x0000000500057308 */ /* 0x000e240000001000 */
[----:B0-----:R-:W-:Y:S01]  /*15a0*/  FFMA R8, R5, -2, R8 ;  /* 0xc000000005087823 */ /* 0x001fe20000000008 */
[----:B------:R-:W-:-:S04]  /*15b0*/  FFMA R5, R10, R9, -0.33332768082618713379 ;  /* 0xbeaaa9ed0a057423 */ /* 0x000fc80000000009 */
[----:B------:R-:W-:Y:S01]  /*15c0*/  FSEL R8, R8, 1, !P0 ;  /* 0x3f80000008087808 */ /* 0x000fe20004000000 */
[----:B------:R-:W-:-:S03]  /*15d0*/  FFMA R10, R10, R5, RZ ;  /* 0x000000050a0a7223 */ /* 0x000fc600000000ff */
[--C-:B------:R-:W-:Y:S01]  /*15e0*/  LOP3.LUT R2, R8, 0x80000000, R7.reuse, 0xb8, !PT ;  /* 0x8000000008027812 */ /* 0x100fe200078eb807 */
[----:B------:R-:W-:Y:S01]  /*15f0*/  @!P1 FFMA R2, R7, R10, R7 ;  /* 0x0000000a07029223 */ /* 0x000fe20000000007 */
[----:B------:R-:W-:-:S03]  /*1600*/  FFMA R8, -R6, R11, 1 ;  /* 0x3f80000006087423 */ /* 0x000fc6000000010b */
[----:B------:R-:W0:Y:S01]  /*1610*/  FCHK P0, R2, R6 ;  /* 0x0000000602007302 */ /* 0x000e220000000000 */
[----:B------:R-:W-:-:S04]  /*1620*/  FFMA R5, R11, R8, R11 ;  /* 0x000000080b057223 */ /* 0x000fc8000000000b */
[----:B------:R-:W-:-:S04]  /*1630*/  FFMA R8, R2, R5, RZ ;  /* 0x0000000502087223 */ /* 0x000fc800000000ff */
[----:B------:R-:W-:-:S04]  /*1640*/  FFMA R7, -R6, R8, R2 ;  /* 0x0000000806077223 */ /* 0x000fc80000000102 */
[----:B------:R-:W-:Y:S01]  /*1650*/  FFMA R5, R5, R7, R8 ;  /* 0x0000000705057223 */ /* 0x000fe20000000008 */
[----:B0-----:R-:W-:Y:S06]  /*1660*/  @!P0 BRA `(.L_x_23) ;  /* 0x00000000000c8947 */ /* 0x001fec0003800000 */
[----:B------:R-:W-:Y:S02]  /*1670*/  MOV R5, R2 ;  /* 0x0000000200057202 */ /* 0x000fe40000000f00 */
[----:B------:R-:W-:-:S07]  /*1680*/  MOV R8, 0x16a0 ;  /* 0x000016a000087802 */ /* 0x000fce0000000f00 */
[----:B------:R-:W-:Y:S05]  /*1690*/  CALL.REL.NOINC `($__internal_1_$__cuda_sm3x_div_rn_noftz_f32_slowpath) ;  /* 0x0000003c00a47944 */ /* 0x000fea0003c00000 */
.L_x_23:
[----:B------:R-:W-:Y:S05]  /*16a0*/  BSYNC.RECONVERGENT B2 ;  /* 0x0000000000027941 */ /* 0x000fea0003800200 */
.L_x_22:
[----:B------:R-:W-:Y:S05]  /*16b0*/  @!P2 BREAK.RELIABLE B0 ;  /* 0x000000000000a942 */ /* 0x000fea0003800100 */
[----:B------:R-:W-:Y:S05]  /*16c0*/  @!P2 BRA `(.L_x_9) ;  /* 0x0000000c00a8a947 */ /* 0x000fea0003800000 */
[----:B------:R-:W0:Y:S02]  /*16d0*/  LDCU UR4, c[0x0][0x3a4] ;  /* 0x00007480ff0477ac */ /* 0x000e240008000800 */
[----:B0-----:R-:W-:-:S04]  /*16e0*/  MOV R2, UR4 ;  /* 0x0000000400027c02 */ /* 0x001fc80008000f00 */
[C---:B------:R-:W-:Y:S02]  /*16f0*/  IADD3 R6, PT, PT, R2.reuse, -0x1, RZ ;  /* 0xffffffff02067810 */ /* 0x040fe40007ffe0ff */
[----:B------:R-:W-:Y:S02]  /*1700*/  LOP3.LUT P3, R22, R2, 0xf, RZ, 0xc0, !PT ;  /* 0x0000000f02167812 */ /* 0x000fe4000786c0ff */
[----:B------:R-:W-:Y:S02]  /*1710*/  ISETP.GE.U32.AND P0, PT, R6, 0xf, PT ;  /* 0x0000000f0600780c */ /* 0x000fe40003f06070 */
[----:B------:R-:W-:-:S11]  /*1720*/  MOV R6, RZ ;  /* 0x000000ff00067202 */ /* 0x000fd60000000f00 */
        /* <DEDUP_REMOVED lines=9> */
.L_x_25:
        /* <DEDUP_REMOVED lines=42> */
.L_x_24:
        /* <DEDUP_REMOVED lines=26> */
.L_x_26:
        /* <DEDUP_REMOVED lines=17> */
.L_x_27:
[----:B------:R-:W-:Y:S05]  /*1d10*/  @!P2 BRA `(.L_x_12) ;  /* 0x00000000004ca947 */ /* 0x000fea0003800000 */
[----:B------:R-:W1:Y:S01]  /*1d20*/  LDCU.64 UR4, c[0x0][0x388] ;  /* 0x00007100ff0477ac */ /* 0x000e620008000a00 */
[C---:B0-----:R-:W-:Y:S01]  /*1d30*/  SHF.L.U64.HI R9, R3.reuse, 0x2, R0 ;  /* 0x0000000203097819 */ /* 0x041fe20000010200 */
[----:B------:R-:W-:Y:S01]  /*1d40*/  IMAD R12, R6, 0x4, R1 ;  /* 0x00000004060c7824 */ /* 0x000fe200078e0201 */
[----:B------:R-:W-:-:S05]  /*1d50*/  SHF.L.U32 R8, R3, 0x2, RZ ;  /* 0x0000000203087819 */ /* 0x000fca00000006ff */
[----:B------:R-:W-:-:S03]  /*1d60*/  IMAD.WIDE.U32 R8, R6, 0x4, R8 ;  /* 0x0000000406087825 */ /* 0x000fc600078e0008 */
[----:B-1----:R-:W-:Y:S02]  /*1d70*/  IADD3 R10, P1, PT, R8, UR4, RZ ;  /* 0x00000004080a7c10 */ /* 0x002fe4000ff3e0ff */
[----:B------:R-:W-:Y:S02]  /*1d80*/  IADD3 R8, PT, PT, -R7, RZ, RZ ;  /* 0x000000ff07087210 */ /* 0x000fe40007ffe1ff */
[----:B------:R-:W-:-:S09]  /*1d90*/  IADD3.X R11, PT, PT, R9, UR5, RZ, P1, !PT ;  /* 0x00000005090b7c10 */ /* 0x000fd20008ffe4ff */
.L_x_28:
[----:B------:R-:W-:Y:S02]  /*1da0*/  MOV R6, R10 ;  /* 0x0000000a00067202 */ /* 0x000fe40000000f00 */
        /* <DEDUP_REMOVED lines=10> */
.L_x_12:
[----:B------:R-:W-:-:S13]  /*1e50*/  ISETP.GE.AND P1, PT, R2, 0x1, PT ;  /* 0x000000010200780c */ /* 0x000fda0003f26270 */
[----:B------:R-:W-:Y:S05]  /*1e60*/  @!P1 BREAK.RELIABLE B0 ;  /* 0x0000000000009942 */ /* 0x000fea0003800100 */
[----:B------:R-:W-:Y:S05]  /*1e70*/  @!P1 BRA `(.L_x_9) ;  /* 0x0000000400bc9947 */ /* 0x000fea0003800000 */
[----:B------:R-:W-:Y:S05]  /*1e80*/  BSYNC.RELIABLE B0 ;  /* 0x0000000000007941 */ /* 0x000fea0003800100 */
.L_x_7:
[----:B------:R-:W-:Y:S01]  /*1e90*/  LOP3.LUT R20, R2, 0xf, RZ, 0xc0, !PT ;  /* 0x0000000f02147812 */ /* 0x000fe200078ec0ff */
[----:B------:R-:W-:Y:S01]  /*1ea0*/  BSSY.RECONVERGENT B2, `(.L_x_29) ;  /* 0x0000031000027945 */ /* 0x000fe20003800200 */
[----:B------:R-:W-:Y:S02]  /*1eb0*/  CS2R R4, SRZ ;  /* 0x0000000000047805 */ /* 0x000fe4000001ff00 */
[----:B------:R-:W-:Y:S01]  /*1ec0*/  ISETP.NE.AND P2, PT, R20, RZ, PT ;  /* 0x000000ff1400720c */ /* 0x000fe20003f45270 */
[----:B------:R-:W-:-:S12]  /*1ed0*/  @!P0 BRA `(.L_x_30) ;  /* 0x0000000000b48947 */ /* 0x000fd80003800000 */
[----:B------:R-:W1:Y:S01]  /*1ee0*/  LDCU.64 UR4, c[0x0][0x390] ;  /* 0x00007200ff0477ac */ /* 0x000e620008000a00 */
[----:B------:R-:W-:Y:S01]  /*1ef0*/  LOP3.LUT R5, R2, 0x7ffffff0, RZ, 0xc0, !PT ;  /* 0x7ffffff002057812 */ /* 0x000fe200078ec0ff */
[----:B------:R-:W-:-:S03]  /*1f00*/  HFMA2 R4, -RZ, RZ, 0, 0 ;  /* 0x00000000ff047431 */ /* 0x000fc600000001ff */
[----:B------:R-:W-:Y:S02]  /*1f10*/  IADD3 R22, PT, PT, -R5, RZ, RZ ;  /* 0x000000ff05167210 */ /* 0x000fe40007ffe1ff */
[----:B-1----:R-:W-:-:S04]  /*1f20*/  LEA R6, P0, R3, UR4, 0x2 ;  /* 0x0000000403067c11 */ /* 0x002fc8000f8010ff */
[----:B------:R-:W-:Y:S02]  /*1f30*/  IADD3 R6, P1, PT, R6, 0x20, RZ ;  /* 0x0000002006067810 */ /* 0x000fe40007f3e0ff */
[----:B0-----:R-:W-:-:S04]  /*1f40*/  LEA.HI.X R7, R3, UR5, R0, 0x2, P0 ;  /* 0x0000000503077c11 */ /* 0x001fc800080f1400 */
[----:B------:R-:W-:-:S07]  /*1f50*/  IADD3.X R7, PT, PT, RZ, R7, RZ, P1, !PT ;  /* 0x00000007ff077210 */ /* 0x000fce0000ffe4ff */
.L_x_31:
        /* <DEDUP_REMOVED lines=15> */
[----:B------:R0:W5:Y:S01]  /*2050*/  LDG.E R9, desc[UR6][R6.64+0x1c] ;  /* 0x00001c0606097981 */ /* 0x000162000c1e1900 */
[----:B------:R-:W-:-:S04]  /*2060*/  IADD3 R22, PT, PT, R22, 0x10, RZ ;  /* 0x0000001016167810 */ /* 0x000fc80007ffe0ff */
[----:B------:R-:W-:Y:S02]  /*2070*/  ISETP.NE.AND P0, PT, R22, RZ, PT ;  /* 0x000000ff1600720c */ /* 0x000fe40003f05270 */
[----:B0-----:R-:W-:-:S04]  /*2080*/  IADD3 R6, P1, PT, R6, 0x40, RZ ;  /* 0x0000004006067810 */ /* 0x001fc80007f3e0ff */
[----:B------:R-:W-:Y:S01]  /*2090*/  IADD3.X R7, PT, PT, RZ, R7, RZ, P1, !PT ;  /* 0x00000007ff077210 */ /* 0x000fe20000ffe4ff */
[----:B--2---:R-:W-:-:S04]  /*20a0*/  FFMA R4, R19, R19, R4 ;  /* 0x0000001313047223 */ /* 0x004fc80000000004 */
[----:B---3--:R-:W-:-:S04]  /*20b0*/  FFMA R4, R21, R21, R4 ;  /* 0x0000001515047223 */ /* 0x008fc80000000004 */
[----:B----4-:R-:W-:-:S04]  /*20c0*/  FFMA R4, R23, R23, R4 ;  /* 0x0000001717047223 */ /* 0x010fc80000000004 */
[----:B-----5:R-:W-:-:S04]  /*20d0*/  FFMA R4, R25, R25, R4 ;  /* 0x0000001919047223 */ /* 0x020fc80000000004 */
[----:B------:R-:W-:-:S04]  /*20e0*/  FFMA R27, R27, R27, R4 ;  /* 0x0000001b1b1b7223 */ /* 0x000fc80000000004 */
        /* <DEDUP_REMOVED lines=10> */
[----:B------:R-:W-:Y:S01]  /*2190*/  FFMA R4, R9, R9, R4 ;  /* 0x0000000909047223 */ /* 0x000fe20000000004 */
[----:B------:R-:W-:Y:S06]  /*21a0*/  @P0 BRA `(.L_x_31) ;  /* 0xfffffffc006c0947 */ /* 0x000fec000383ffff */
.L_x_30:
[----:B------:R-:W-:Y:S05]  /*21b0*/  BSYNC.RECONVERGENT B2 ;  /* 0x0000000000027941 */ /* 0x000fea0003800200 */
.L_x_29:
[----:B------:R-:W-:Y:S05]  /*21c0*/  @!P2 BRA `(.L_x_9) ;  /* 0x0000000000e8a947 */ /* 0x000fea0003800000 */
[----:B01----:R-:W0:Y:S01]  /*21d0*/  LDC.64 R6, c[0x0][0x390] ;  /* 0x0000e400ff067b82 */ /* 0x003e220000000a00 */
[----:B------:R-:W-:Y:S01]  /*21e0*/  ISETP.GE.U32.AND P1, PT, R20, 0x8, PT ;  /* 0x000000081400780c */ /* 0x000fe20003f26070 */
[----:B------:R-:W-:Y:S01]  /*21f0*/  BSSY.RECONVERGENT B2, `(.L_x_32) ;  /* 0x000001a000027945 */ /* 0x000fe20003800200 */
[C---:B------:R-:W-:Y:S02]  /*2200*/  SHF.L.U32 R8, R3.reuse, 0x2, RZ ;  /* 0x0000000203087819 */ /* 0x040fe400000006ff */
[----:B------:R-:W-:Y:S02]  /*2210*/  LOP3.LUT R14, R2, 0x7, RZ, 0xc0, !PT ;  /* 0x00000007020e7812 */ /* 0x000fe400078ec0ff */
[----:B------:R-:W-:Y:S02]  /*2220*/  SHF.L.U64.HI R9, R3, 0x2, R0 ;  /* 0x0000000203097819 */ /* 0x000fe40000010200 */
[----:B------:R-:W-:Y:S02]  /*2230*/  ISETP.NE.AND P2, PT, R14, RZ, PT ;  /* 0x000000ff0e00720c */ /* 0x000fe40003f45270 */
[----:B0-----:R-:W-:-:S04]  /*2240*/  IADD3 R10, P0, PT, R8, R6, RZ ;  /* 0x00000006080a7210 */ /* 0x001fc80007f1e0ff */
[----:B------:R-:W-:Y:S01]  /*2250*/  IADD3.X R11, PT, PT, R9, R7, RZ, P0, !PT ;  /* 0x00000007090b7210 */ /* 0x000fe200007fe4ff */
[----:B------:R-:W-:Y:S08]  /*2260*/  @!P1 BRA `(.L_x_33) ;  /* 0x0000000000489947 */ /* 0x000ff00003800000 */
        /* <DEDUP_REMOVED lines=18> */
.L_x_33:
[----:B------:R-:W-:Y:S05]  /*2390*/  BSYNC.RECONVERGENT B2 ;  /* 0x0000000000027941 */ /* 0x000fea0003800200 */
.L_x_32:
[----:B------:R-:W-:Y:S05]  /*23a0*/  @!P2 BRA `(.L_x_9) ;  /* 0x000000000070a947 */ /* 0x000fea0003800000 */
[----:B------:R-:W-:Y:S01]  /*23b0*/  ISETP.GE.U32.AND P0, PT, R14, 0x4, PT ;  /* 0x000000040e00780c */ /* 0x000fe20003f06070 */
[----:B------:R-:W-:Y:S01]  /*23c0*/  BSSY.RECONVERGENT B2, `(.L_x_34) ;  /* 0x000000e000027945 */ /* 0x000fe20003800200 */
        /* <DEDUP_REMOVED lines=13> */
.L_x_35:
[----:B------:R-:W-:Y:S05]  /*24a0*/  BSYNC.RECONVERGENT B2 ;  /* 0x0000000000027941 */ /* 0x000fea0003800200 */
.L_x_34:
[----:B------:R-:W-:Y:S05]  /*24b0*/  @!P1 BRA `(.L_x_9) ;  /* 0x00000000002c9947 */ /* 0x000fea0003800000 */
[----:B------:R-:W-:Y:S01]  /*24c0*/  IMAD.WIDE.U32 R8, R5, 0x4, R8 ;  /* 0x0000000405087825 */ /* 0x000fe200078e0008 */
[----:B------:R-:W-:Y:S02]  /*24d0*/  IADD3 R2, PT, PT, -R2, RZ, RZ ;  /* 0x000000ff02027210 */ /* 0x000fe40007ffe1ff */
[----:B------:R-:W-:-:S04]  /*24e0*/  IADD3 R6, P0, PT, R8, R6, RZ ;  /* 0x0000000608067210 */ /* 0x000fc80007f1e0ff */
[----:B------:R-:W-:-:S09]  /*24f0*/  IADD3.X R7, PT, PT, R9, R7, RZ, P0, !PT ;  /* 0x0000000709077210 */ /* 0x000fd200007fe4ff */
.L_x_36:
[----:B------:R0:W2:Y:S01]  /*2500*/  LDG.E R5, desc[UR6][R6.64] ;  /* 0x0000000606057981 */ /* 0x0000a2000c1e1900 */
[----:B------:R-:W-:-:S04]  /*2510*/  IADD3 R2, PT, PT, R2, 0x1, RZ ;  /* 0x0000000102027810 */ /* 0x000fc80007ffe0ff */
[----:B------:R-:W-:Y:S02]  /*2520*/  ISETP.NE.AND P0, PT, R2, RZ, PT ;  /* 0x000000ff0200720c */ /* 0x000fe40003f05270 */
[----:B0-----:R-:W-:-:S04]  /*2530*/  IADD3 R6, P1, PT, R6, 0x4, RZ ;  /* 0x0000000406067810 */ /* 0x001fc80007f3e0ff */
[----:B------:R-:W-:Y:S01]  /*2540*/  IADD3.X R7, PT, PT, RZ, R7, RZ, P1, !PT ;  /* 0x00000007ff077210 */ /* 0x000fe20000ffe4ff */
[----:B--2---:R-:W-:-:S06]  /*2550*/  FFMA R4, R5, R5, R4 ;  /* 0x0000000505047223 */ /* 0x004fcc0000000004 */
[----:B------:R-:W-:Y:S05]  /*2560*/  @P0 BRA `(.L_x_36) ;  /* 0xfffffffc00e40947 */ /* 0x000fea000383ffff */
.L_x_9:
[----:B------:R-:W-:Y:S05]  /*2570*/  BSYNC.RECONVERGENT B1 ;  /* 0x0000000000017941 */ /* 0x000fea0003800200 */
.L_x_6:
[----:B------:R-:W-:Y:S05]  /*2580*/  WARPSYNC.ALL ;  /* 0x0000000000007948 */ /* 0x000fea0003800000 */
[----:B------:R-:W-:Y:S01]  /*2590*/  FSETP.GEU.AND P0, PT, R4, 9.9999998245167004418e-15, PT ;  /* 0x283424dc0400780b */ /* 0x000fe20003f0e000 */
[----:B------:R-:W-:Y:S04]  /*25a0*/  BSSY.RECONVERGENT B2, `(.L_x_37) ;  /* 0x000020f000027945 */ /* 0x000fe80003800200 */
[----:B------:R-:W-:Y:S01]  /*25b0*/  BSSY.RELIABLE B1, `(.L_x_38) ;  /* 0x000017b000017945 */ /* 0x000fe20003800100 */
[----:B------:R-:W-:Y:S01]  /*25c0*/  HFMA2 R25, -RZ, RZ, 0, 0 ;  /* 0x00000000ff197431 */ /* 0x000fe200000001ff */
[----:B------:R-:W-:-:S02]  /*25d0*/  MOV R21, RZ ;  /* 0x000000ff00157202 */ /* 0x000fc40000000f00 */
[----:B------:R-:W-:Y:S02]  /*25e0*/  MOV R23, RZ ;  /* 0x000000ff00177202 */ /* 0x000fe40000000f00 */
[----:B------:R-:W-:Y:S02]  /*25f0*/  IADD3 R2, PT, PT, R1, 0x400, RZ ;  /* 0x0000040001027810 */ /* 0x000fe40007ffe0ff */
[----:B------:R-:W-:Y:S05]  /*2600*/  @P0 BRA `(.L_x_39) ;  /* 0x0000000800300947 */ /* 0x000fea0003800000 */
[----:B------:R-:W2:Y:S02]  /*2610*/  LDCU UR4, c[0x0][0x3a4] ;  /* 0x00007480ff0477ac */ /* 0x000ea40008000800 */
[----:B--2---:R-:W-:-:S04]  /*2620*/  MOV R20, UR4 ;  /* 0x0000000400147c02 */ /* 0x004fc80008000f00 */
[----:B------:R-:W-:-:S13]  /*2630*/  ISETP.GE.AND P0, PT, R20, 0x1, PT ;  /* 0x000000011400780c */ /* 0x000fda0003f06270 */
[----:B------:R-:W-:Y:S05]  /*2640*/  @!P0 BREAK.RELIABLE B1 ;  /* 0x0000000000018942 */ /* 0x000fea0003800100 */
[----:B------:R-:W-:Y:S05]  /*2650*/  @!P0 BRA `(.L_x_40) ;  /* 0x00000020000c8947 */ /* 0x000fea0003800000 */
[C---:B------:R-:W-:Y:S01]  /*2660*/  IADD3 R4, PT, PT, R20.reuse, -0x1, RZ ;  /* 0xffffffff14047810 */ /* 0x040fe20007ffe0ff */
[----:B------:R-:W-:Y:S01]  /*2670*/  HFMA2 R16, -RZ, RZ, 0, 0 ;  /* 0x00000000ff107431 */ /* 0x000fe200000001ff */
[----:B------:R-:W-:Y:S02]  /*2680*/  LOP3.LUT R22, R20, 0xf, RZ, 0xc0, !PT ;  /* 0x0000000f14167812 */ /* 0x000fe400078ec0ff */
[----:B------:R-:W-:Y:S02]  /*2690*/  ISETP.GE.U32.AND P1, PT, R4, 0xf, PT ;  /* 0x0000000f0400780c */ /* 0x000fe40003f26070 */
[----:B------:R-:W-:-:S11]  /*26a0*/  ISETP.NE.AND P0, PT, R22, RZ, PT ;  /* 0x000000ff1600720c */ /* 0x000fd60003f05270 */
[----:B------:R-:W-:Y:S05]  /*26b0*/  @!P1 BRA `(.L_x_41) ;  /* 0x0000000000cc9947 */ /* 0x000fea0003800000 */
[----:B------:R-:W2:Y:S01]  /*26c0*/  LDCU.64 UR4, c[0x0][0x390] ;  /* 0x00007200ff0477ac */ /* 0x000ea20008000a00 */
[----:B------:R-:W-:Y:S02]  /*26d0*/  LOP3.LUT R16, R20, 0x7ffffff0, RZ, 0xc0, !PT ;  /* 0x7ffffff014107812 */ /* 0x000fe400078ec0ff */
[----:B------:R-:W-:Y:S01]  /*26e0*/  IADD3 R18, PT, PT, R1, 0x420, RZ ;  /* 0x0000042001127810 */ /* 0x000fe20007ffe0ff */
[----:B------:R-:W3:Y:S01]  /*26f0*/  LDCU UR8, c[0x0][0x39c] ;  /* 0x00007380ff0877ac */ /* 0x000ee20008000800 */
[----:B------:R-:W-:Y:S02]  /*2700*/  IADD3 R17, PT, PT, -R16, RZ, RZ ;  /* 0x000000ff10117210 */ /* 0x000fe40007ffe1ff */
[----:B--2---:R-:W-:-:S04]  /*2710*/  LEA R26, P2, R3, UR4, 0x2 ;  /* 0x00000004031a7c11 */ /* 0x004fc8000f8410ff */
[----:B------:R-:W-:Y:S02]  /*2720*/  IADD3 R26, P3, PT, R26, 0x20, RZ ;  /* 0x000000201a1a7810 */ /* 0x000fe40007f7e0ff */
[----:B------:R-:W-:-:S04]  /*2730*/  LEA.HI.X R27, R3, UR5, R0, 0x2, P2 ;  /* 0x00000005031b7c11 */ /* 0x000fc800090f1400 */
[----:B---3--:R-:W-:-:S07]  /*2740*/  IADD3.X R27, PT, PT, RZ, R27, RZ, P3, !PT ;  /* 0x0000001bff1b7210 */ /* 0x008fce0001ffe4ff */
.L_x_42:
[----:B------:R-:W2:Y:S04]  /*2750*/  LDG.E R4, desc[UR6][R26.64+-0x20] ;  /* 0xffffe0061a047981 */ /* 0x000ea8000c1e1900 */
[----:B------:R-:W3:Y:S04]  /*2760*/  LDG.E R5, desc[UR6][R26.64+-0x1c] ;  /* 0xffffe4061a057981 */ /* 0x000ee8000c1e1900 */
[----:B-1----:R-:W4:Y:S04]  /*2770*/  LDG.E R6, desc[UR6][R26.64+-0x18] ;  /* 0xffffe8061a067981 */ /* 0x002f28000c1e1900 */
[----:B0-----:R-:W5:Y:S04]  /*2780*/  LDG.E R7, desc[UR6][R26.64+-0x14] ;  /* 0xffffec061a077981 */ /* 0x001f68000c1e1900 */
        /* <DEDUP_REMOVED lines=16> */
[----:B--2---:R-:W-:Y:S01]  /*2890*/  FMUL R4, R4, UR8 ;  /* 0x0000000804047c20 */ /* 0x004fe20008400000 */
[----:B---3--:R-:W-:Y:S01]  /*28a0*/  FMUL R5, R5, UR8 ;  /* 0x0000000805057c20 */ /* 0x008fe20008400000 */
[----:B----4-:R-:W-:Y:S01]  /*28b0*/  FMUL R6, R6, UR8 ;  /* 0x0000000806067c20 */ /* 0x010fe20008400000 */
[----:B-----5:R-:W-:Y:S01]  /*28c0*/  FMUL R7, R7, UR8 ;  /* 0x0000000807077c20 */ /* 0x020fe20008400000 */
[----:B------:R-:W-:-:S04]  /*28d0*/  FMUL R12, R12, UR8 ;  /* 0x000000080c0c7c20 */ /* 0x000fc80008400000 */
[----:B------:R0:W-:Y:S01]  /*28e0*/  STL.128 [R18+-0x20], R4 ;  /* 0xffffe00412007387 */ /* 0x0001e20000100c00 */
[----:B------:R-:W-:Y:S01]  /*28f0*/  FMUL R13, R13, UR8 ;  /* 0x000000080d0d7c20 */ /* 0x000fe20008400000 */
[----:B------:R-:W-:Y:S01]  /*2900*/  FMUL R14, R14, UR8 ;  /* 0x000000080e0e7c20 */ /* 0x000fe20008400000 */
[----:B------:R-:W-:Y:S01]  /*2910*/  FMUL R15, R15, UR8 ;  /* 0x000000080f0f7c20 */ /* 0x000fe20008400000 */
[----:B0-----:R-:W-:Y:S01]  /*2920*/  FMUL R4, R29, UR8 ;  /* 0x000000081d047c20 */ /* 0x001fe20008400000 */
[----:B------:R-:W-:Y:S01]  /*2930*/  FMUL R5, R28, UR8 ;  /* 0x000000081c057c20 */ /* 0x000fe20008400000 */
[----:B------:R-:W-:Y:S01]  /*2940*/  FMUL R6, R24, UR8 ;  /* 0x0000000818067c20 */ /* 0x000fe20008400000 */
[----:B------:R-:W-:Y:S01]  /*2950*/  FMUL R7, R19, UR8 ;  /* 0x0000000813077c20 */ /* 0x000fe20008400000 */
[----:B------:R-:W-:Y:S01]  /*2960*/  FMUL R8, R8, UR8 ;  /* 0x0000000808087c20 */ /* 0x000fe20008400000 */
[----:B------:R-:W-:Y:S01]  /*2970*/  FMUL R9, R9, UR8 ;  /* 0x0000000809097c20 */ /* 0x000fe20008400000 */
[----:B------:R-:W-:Y:S01]  /*2980*/  FMUL R10, R10, UR8 ;  /* 0x000000080a0a7c20 */ /* 0x000fe20008400000 */
[----:B------:R-:W-:Y:S01]  /*2990*/  FMUL R11, R11, UR8 ;  /* 0x000000080b0b7c20 */ /* 0x000fe20008400000 */
[----:B------:R-:W-:Y:S04]  /*29a0*/  STL.128 [R18+-0x10], R12 ;  /* 0xfffff00c12007387 */ /* 0x000fe80000100c00 */
[----:B------:R-:W-:Y:S04]  /*29b0*/  STL.128 [R18], R4 ;  /* 0x0000000412007387 */ /* 0x000fe80000100c00 */
[----:B------:R0:W-:Y:S02]  /*29c0*/  STL.128 [R18+0x10], R8 ;  /* 0x0000100812007387 */ /* 0x0001e40000100c00 */
[----:B0-----:R-:W-:Y:S01]  /*29d0*/  IADD3 R18, PT, PT, R18, 0x40, RZ ;  /* 0x0000004012127810 */ /* 0x001fe20007ffe0ff */
[----:B------:R-:W-:Y:S06]  /*29e0*/  @P2 BRA `(.L_x_42) ;  /* 0xfffffffc00582947 */ /* 0x000fec000383ffff */
.L_x_41:
[----:B------:R-:W-:Y:S05]  /*29f0*/  @!P0 BRA `(.L_x_43) ;  /* 0x0000001000cc8947 */ /* 0x000fea0003800000 */
[----:B------:R-:W2:Y:S01]  /*2a00*/  LDCU.64 UR4, c[0x0][0x390] ;  /* 0x00007200ff0477ac */ /* 0x000ea20008000a00 */
[----:B------:R-:W-:Y:S02]  /*2a10*/  ISETP.GE.U32.AND P3, PT, R22, 0x8, PT ;  /* 0x000000081600780c */ /* 0x000fe40003f66070 */
[C---:B0-----:R-:W-:Y:S02]  /*2a20*/  SHF.L.U32 R12, R3.reuse, 0x2, RZ ;  /* 0x00000002030c7819 */ /* 0x041fe400000006ff */
[----:B------:R-:W-:Y:S02]  /*2a30*/  SHF.L.U64.HI R13, R3, 0x2, R0 ;  /* 0x00000002030d7819 */ /* 0x000fe40000010200 */
[----:B------:R-:W-:-:S04]  /*2a40*/  LOP3.LUT R24, R20, 0x7, RZ, 0xc0, !PT ;  /* 0x0000000714187812 */ /* 0x000fc800078ec0ff */
[----:B------:R-:W-:Y:S02]  /*2a50*/  ISETP.NE.AND P4, PT, R24, RZ, PT ;  /* 0x000000ff1800720c */ /* 0x000fe40003f85270 */
[----:B--2---:R-:W-:-:S04]  /*2a60*/  IADD3 R14, P2, PT, R12, UR4, RZ ;  /* 0x000000040c0e7c10 */ /* 0x004fc8000ff5e0ff */
[----:B------:R-:W-:Y:S01]  /*2a70*/  IADD3.X R15, PT, PT, R13, UR5, RZ, P2, !PT ;  /* 0x000000050d0f7c10 */ /* 0x000fe200097fe4ff */
[----:B------:R-:W-:Y:S08]  /*2a80*/  @!P3 BRA `(.L_x_44) ;  /* 0x000000000058b947 */ /* 0x000ff00003800000 */
[C---:B------:R-:W-:Y:S01]  /*2a90*/  IMAD.WIDE.U32 R18, R16.reuse, 0x4, R14 ;  /* 0x0000000410127825 */ /* 0x040fe200078e000e */
[----:B------:R-:W0:Y:S04]  /*2aa0*/  LDCU UR8, c[0x0][0x39c] ;  /* 0x00007380ff0877ac */ /* 0x000e280008000800 */
[----:B------:R-:W0:Y:S04]  /*2ab0*/  LDG.E R4, desc[UR6][R18.64] ;  /* 0x0000000612047981 */ /* 0x000e28000c1e1900 */
[----:B------:R-:W2:Y:S04]  /*2ac0*/  LDG.E R5, desc[UR6][R18.64+0x4] ;  /* 0x0000040612057981 */ /* 0x000ea8000c1e1900 */
[----:B-1----:R-:W3:Y:S04]  /*2ad0*/  LDG.E R6, desc[UR6][R18.64+0x8] ;  /* 0x0000080612067981 */ /* 0x002ee8000c1e1900 */
[----:B------:R-:W4:Y:S04]  /*2ae0*/  LDG.E R7, desc[UR6][R18.64+0xc] ;  /* 0x00000c0612077981 */ /* 0x000f28000c1e1900 */
[----:B------:R-:W5:Y:S04]  /*2af0*/  LDG.E R8, desc[UR6][R18.64+0x10] ;  /* 0x0000100612087981 */ /* 0x000f68000c1e1900 */
[----:B------:R-:W5:Y:S04]  /*2b00*/  LDG.E R9, desc[UR6][R18.64+0x14] ;  /* 0x0000140612097981 */ /* 0x000f68000c1e1900 */
[----:B------:R-:W5:Y:S04]  /*2b10*/  LDG.E R10, desc[UR6][R18.64+0x18] ;  /* 0x00001806120a7981 */ /* 0x000f68000c1e1900 */
[----:B------:R-:W5:Y:S01]  /*2b20*/  LDG.E R11, desc[UR6][R18.64+0x1c] ;  /* 0x00001c06120b7981 */ /* 0x000f62000c1e1900 */
[----:B------:R-:W-:-:S02]  /*2b30*/  LEA R17, R16, R1, 0x2 ;  /* 0x0000000110117211 */ /* 0x000fc400078e10ff */
[----:B------:R-:W-:Y:S01]  /*2b40*/  IADD3 R16, PT, PT, R16, 0x8, RZ ;  /* 0x0000000810107810 */ /* 0x000fe20007ffe0ff */
[----:B0-----:R-:W-:Y:S01]  /*2b50*/  FMUL R4, R4, UR8 ;  /* 0x0000000804047c20 */ /* 0x001fe20008400000 */
[----:B--2---:R-:W-:Y:S01]  /*2b60*/  FMUL R5, R5, UR8 ;  /* 0x0000000805057c20 */ /* 0x004fe20008400000 */
[----:B---3--:R-:W-:Y:S01]  /*2b70*/  FMUL R6, R6, UR8 ;  /* 0x0000000806067c20 */ /* 0x008fe20008400000 */
[----:B----4-:R-:W-:Y:S01]  /*2b80*/  FMUL R7, R7, UR8 ;  /* 0x0000000807077c20 */ /* 0x010fe20008400000 */
[----:B-----5:R-:W-:-:S04]  /*2b90*/  FMUL R8, R8, UR8 ;  /* 0x0000000808087c20 */ /* 0x020fc80008400000 */
[----:B------:R0:W-:Y:S01]  /*2ba0*/  STL.128 [R17+0x400], R4 ;  /* 0x0004000411007387 */ /* 0x0001e20000100c00 */
[----:B------:R-:W-:Y:S01]  /*2bb0*/  FMUL R9, R9, UR8 ;  /* 0x0000000809097c20 */ /* 0x000fe20008400000 */
[----:B------:R-:W-:Y:S01]  /*2bc0*/  FMUL R10, R10, UR8 ;  /* 0x000000080a0a7c20 */ /* 0x000fe20008400000 */
[----:B------:R-:W-:-:S05]  /*2bd0*/  FMUL R11, R11, UR8 ;  /* 0x000000080b0b7c20 */ /* 0x000fca0008400000 */
[----:B------:R0:W-:Y:S02]  /*2be0*/  STL.128 [R17+0x410], R8 ;  /* 0x0004100811007387 */ /* 0x0001e40000100c00 */
.L_x_44:
[----:B------:R-:W-:Y:S05]  /*2bf0*/  @!P4 BRA `(.L_x_43) ;  /* 0x00000010004cc947 */ /* 0x000fea0003800000 */
[----:B------:R-:W-:Y:S02]  /*2c00*/  ISETP.GE.U32.AND P2, PT, R24, 0x4, PT ;  /* 0x000000041800780c */ /* 0x000fe40003f46070 */
[----:B0-----:R-:W-:-:S04]  /*2c10*/  LOP3.LUT R8, R20, 0x3, RZ, 0xc0, !PT ;  /* 0x0000000314087812 */ /* 0x001fc800078ec0ff */
[----:B------:R-:W-:-:S07]  /*2c20*/  ISETP.NE.AND P3, PT, R8, RZ, PT ;  /* 0x000000ff0800720c */ /* 0x000fce0003f65270 */
[----:B------:R-:W-:Y:S06]  /*2c30*/  @!P2 BRA `(.L_x_45) ;  /* 0x000000000034a947 */ /* 0x000fec0003800000 */
[C---:B------:R-:W-:Y:S01]  /*2c40*/  IMAD.WIDE.U32 R14, R16.reuse, 0x4, R14 ;  /* 0x00000004100e7825 */ /* 0x040fe200078e000e */
[----:B------:R-:W0:Y:S04]  /*2c50*/  LDCU UR8, c[0x0][0x39c] ;  /* 0x00007380ff0877ac */ /* 0x000e280008000800 */
[----:B------:R-:W0:Y:S04]  /*2c60*/  LDG.E R4, desc[UR6][R14.64] ;  /* 0x000000060e047981 */ /* 0x000e28000c1e1900 */
[----:B------:R-:W2:Y:S04]  /*2c70*/  LDG.E R5, desc[UR6][R14.64+0x4] ;  /* 0x000004060e057981 */ /* 0x000ea8000c1e1900 */
[----:B-1----:R-:W3:Y:S04]  /*2c80*/  LDG.E R6, desc[UR6][R14.64+0x8] ;  /* 0x000008060e067981 */ /* 0x002ee8000c1e1900 */
[----:B------:R-:W4:Y:S01]  /*2c90*/  LDG.E R7, desc[UR6][R14.64+0xc] ;  /* 0x00000c060e077981 */ /* 0x000f22000c1e1900 */
[----:B------:R-:W-:-:S02]  /*2ca0*/  LEA R9, R16, R1, 0x2 ;  /* 0x0000000110097211 */ /* 0x000fc400078e10ff */
[----:B------:R-:W-:Y:S01]  /*2cb0*/  IADD3 R16, PT, PT, R16, 0x4, RZ ;  /* 0x0000000410107810 */ /* 0x000fe20007ffe0ff */
[----:B0-----:R-:W-:Y:S01]  /*2cc0*/  FMUL R4, R4, UR8 ;  /* 0x0000000804047c20 */ /* 0x001fe20008400000 */
[----:B--2---:R-:W-:Y:S01]  /*2cd0*/  FMUL R5, R5, UR8 ;  /* 0x0000000805057c20 */ /* 0x004fe20008400000 */
[----:B---3--:R-:W-:Y:S01]  /*2ce0*/  FMUL R6, R6, UR8 ;  /* 0x0000000806067c20 */ /* 0x008fe20008400000 */
[----:B----4-:R-:W-:-:S05]  /*2cf0*/  FMUL R7, R7, UR8 ;  /* 0x0000000807077c20 */ /* 0x010fca0008400000 */
[----:B------:R0:W-:Y:S02]  /*2d00*/  STL.128 [R9+0x400], R4 ;  /* 0x0004000409007387 */ /* 0x0001e40000100c00 */
.L_x_45:
[----:B------:R-:W-:Y:S05]  /*2d10*/  @!P3 BRA `(.L_x_43) ;  /* 0x000000100004b947 */ /* 0x000fea0003800000 */
[----:B------:R-:W-:-:S03]  /*2d20*/  IMAD.WIDE.U32 R12, R16, 0x4, R12 ;  /* 0x00000004100c7825 */ /* 0x000fc600078e000c */
[----:B0-----:R-:W-:Y:S01]  /*2d30*/  IADD3 R4, P2, PT, R12, UR4, RZ ;  /* 0x000000040c047c10 */ /* 0x001fe2000ff5e0ff */
[----:B------:R-:W0:Y:S03]  /*2d40*/  LDCU UR4, c[0x0][0x39c] ;  /* 0x00007380ff0477ac */ /* 0x000e260008000800 */
[----:B------:R-:W-:-:S05]  /*2d50*/  IADD3.X R5, PT, PT, R13, UR5, RZ, P2, !PT ;  /* 0x000000050d057c10 */ /* 0x000fca00097fe4ff */
[----:B-1----:R-:W0:Y:S01]  /*2d60*/  LDG.E R6, desc[UR6][R4.64] ;  /* 0x0000000604067981 */ /* 0x002e22000c1e1900 */
[----:B------:R-:W-:Y:S01]  /*2d70*/  IMAD R7, R16, 0x4, R1 ;  /* 0x0000000410077824 */ /* 0x000fe200078e0201 */
[----:B------:R-:W-:Y:S02]  /*2d80*/  IADD3 R11, PT, PT, -R8, 0x1, RZ ;  /* 0x00000001080b7810 */ /* 0x000fe40007ffe1ff */
[----:B------:R-:W-:Y:S02]  /*2d90*/  IADD3 R8, P2, PT, R4, 0x4, RZ ;  /* 0x0000000404087810 */ /* 0x000fe40007f5e0ff */
[----:B------:R-:W-:Y:S02]  /*2da0*/  ISETP.NE.AND P3, PT, R11, RZ, PT ;  /* 0x000000ff0b00720c */ /* 0x000fe40003f65270 */
[----:B------:R-:W-:Y:S01]  /*2db0*/  IADD3.X R9, PT, PT, RZ, R5, RZ, P2, !PT ;  /* 0x00000005ff097210 */ /* 0x000fe200017fe4ff */
[----:B0-----:R-:W-:-:S05]  /*2dc0*/  FMUL R6, R6, UR4 ;  /* 0x0000000406067c20 */ /* 0x001fca0008400000 */
[----:B------:R2:W-:Y:S05]  /*2dd0*/  STL [R7+0x400], R6 ;  /* 0x0004000607007387 */ /* 0x0005ea0000100800 */
[----:B------:R-:W-:Y:S05]  /*2de0*/  @!P3 BRA `(.L_x_43) ;  /* 0x0000000c00d0b947 */ /* 0x000fea0003800000 */
[----:B------:R-:W-:Y:S02]  /*2df0*/  IADD3 R10, PT, PT, R7, 0x404, RZ ;  /* 0x00000404070a7810 */ /* 0x000fe40007ffe0ff */
[----:B--2---:R-:W-:-:S07]  /*2e00*/  MOV R6, R11 ;  /* 0x0000000b00067202 */ /* 0x004fce0000000f00 */
.L_x_46:
[----:B------:R-:W-:Y:S02]  /*2e10*/  MOV R4, R8 ;  /* 0x0000000800047202 */ /* 0x000fe40000000f00 */
[----:B------:R-:W-:-:S05]  /*2e20*/  MOV R5, R9 ;  /* 0x0000000900057202 */ /* 0x000fca0000000f00 */
[----:B------:R-:W2:Y:S01]  /*2e30*/  LDG.E R4, desc[UR6][R4.64] ;  /* 0x0000000604047981 */ /* 0x000ea2000c1e1900 */
[----:B------:R-:W-:Y:S02]  /*2e40*/  IADD3 R6, PT, PT, R6, 0x1, RZ ;  /* 0x0000000106067810 */ /* 0x000fe40007ffe0ff */
[----:B------:R-:W-:Y:S02]  /*2e50*/  IADD3 R8, P3, PT, R8, 0x4, RZ ;  /* 0x0000000408087810 */ /* 0x000fe40007f7e0ff */
[----:B------:R-:W-:Y:S02]  /*2e60*/  ISETP.NE.AND P2, PT, R6, RZ, PT ;  /* 0x000000ff0600720c */ /* 0x000fe40003f45270 */
[----:B------:R-:W-:Y:S01]  /*2e70*/  IADD3.X R9, PT, PT, RZ, R9, RZ, P3, !PT ;  /* 0x00000009ff097210 */ /* 0x000fe20001ffe4ff */
[----:B--2---:R-:W-:-:S05]  /*2e80*/  FMUL R7, R4, UR4 ;  /* 0x0000000404077c20 */ /* 0x004fca0008400000 */
[----:B------:R0:W-:Y:S02]  /*2e90*/  STL [R10], R7 ;  /* 0x000000070a007387 */ /* 0x0001e40000100800 */
[----:B0-----:R-:W-:-:S03]  /*2ea0*/  IADD3 R10, PT, PT, R10, 0x4, RZ ;  /* 0x000000040a0a7810 */ /* 0x001fc60007ffe0ff */
[----:B------:R-:W-:Y:S05]  /*2eb0*/  @P2 BRA `(.L_x_46) ;  /* 0xfffffffc00d42947 */ /* 0x000fea000383ffff */
[----:B------:R-:W-:Y:S05]  /*2ec0*/  BRA `(.L_x_43) ;  /* 0x0000000c00987947 */ /* 0x000fea0003800000 */
.L_x_39:
[----:B------:R-:W-:Y:S01]  /*2ed0*/  IADD3 R5, PT, PT, R4, -0xd000000, RZ ;  /* 0xf300000004057810 */ /* 0x000fe20007ffe0ff */
[----:B0-----:R0:W2:Y:S01]  /*2ee0*/  MUFU.RSQ R7, R4 ;  /* 0x0000000400077308 */ /* 0x0010a20000001400 */
[----:B------:R-:W-:Y:S02]  /*2ef0*/  BSSY.RECONVERGENT B3, `(.L_x_47) ;  /* 0x000000c000037945 */ /* 0x000fe40003800200 */
[----:B------:R-:W-:-:S13]  /*2f00*/  ISETP.GT.U32.AND P0, PT, R5, 0x727fffff, PT ;  /* 0x727fffff0500780c */ /* 0x000fda0003f04070 */
[----:B0-----:R-:W-:Y:S05]  /*2f10*/  @!P0 BRA `(.L_x_48) ;  /* 0x0000000000148947 */ /* 0x001fea0003800000 */
[----:B-1----:R-:W-:Y:S02]  /*2f20*/  MOV R6, R4 ;  /* 0x0000000400067202 */ /* 0x002fe40000000f00 */
[----:B------:R-:W-:-:S07]  /*2f30*/  MOV R12, 0x2f50 ;  /* 0x00002f50000c7802 */ /* 0x000fce0000000f00 */
[----:B--2---:R-:W-:Y:S05]  /*2f40*/  CALL.REL.NOINC `($__internal_0_$__cuda_sm20_sqrt_rn_f32_slowpath) ;  /* 0x00000024001c7944 */ /* 0x004fea0003c00000 */
[----:B------:R-:W-:Y:S01]  /*2f50*/  MOV R4, R8 ;  /* 0x0000000800047202 */ /* 0x000fe20000000f00 */
[----:B------:R-:W-:Y:S06]  /*2f60*/  BRA `(.L_x_49) ;  /* 0x0000000000107947 */ /* 0x000fec0003800000 */
.L_x_48:
[C---:B--2---:R-:W-:Y:S01]  /*2f70*/  FMUL.FTZ R5, R7.reuse, R4 ;  /* 0x0000000407057220 */ /* 0x044fe20000410000 */
[----:B-1----:R-:W-:-:S03]  /*2f80*/  FMUL.FTZ R6, R7, 0.5 ;  /* 0x3f00000007067820 */ /* 0x002fc60000410000 */
[----:B------:R-:W-:-:S04]  /*2f90*/  FFMA R4, -R5, R5, R4 ;  /* 0x0000000505047223 */ /* 0x000fc80000000104 */
[----:B------:R-:W-:-:S07]  /*2fa0*/  FFMA R4, R4, R6, R5 ;  /* 0x0000000604047223 */ /* 0x000fce0000000005 */
.L_x_49:
[----:B------:R-:W-:Y:S05]  /*2fb0*/  BSYNC.RECONVERGENT B3 ;  /* 0x0000000000037941 */ /* 0x000fea0003800200 */
.L_x_47:
[----:B------:R-:W0:Y:S02]  /*2fc0*/  LDCU UR4, c[0x0][0x398] ;  /* 0x00007300ff0477ac */ /* 0x000e240008000800 */
[----:B0-----:R-:W-:Y:S02]  /*2fd0*/  UIADD3 UR5, UPT, UPT, UR4, -0xd000000, URZ ;  /* 0xf300000004057890 */ /* 0x001fe4000fffe0ff */
[----:B------:R-:W0:Y:S02]  /*2fe0*/  MUFU.RSQ R5, UR4 ;  /* 0x0000000400057d08 */ /* 0x000e240008001400 */
[----:B------:R-:W-:-:S09]  /*2ff0*/  UISETP.GT.U32.AND UP0, UPT, UR5, 0x727fffff, UPT ;  /* 0x727fffff0500788c */ /* 0x000fd2000bf04070 */
[----:B------:R-:W-:Y:S05]  /*3000*/  BRA.U !UP0, `(.L_x_50) ;  /* 0x0000000108207547 */ /* 0x000fea000b800000 */
[----:B------:R-:W1:Y:S01]  /*3010*/  LDCU UR4, c[0x0][0x398] ;  /* 0x00007300ff0477ac */ /* 0x000e620008000800 */
[----:B------:R-:W-:Y:S01]  /*3020*/  BSSY.RECONVERGENT B3, `(.L_x_51) ;  /* 0x0000004000037945 */ /* 0x000fe20003800200 */
[----:B------:R-:W-:Y:S02]  /*3030*/  MOV R12, 0x3060 ;  /* 0x00003060000c7802 */ /* 0x000fe40000000f00 */
[----:B-1----:R-:W-:-:S07]  /*3040*/  MOV R6, UR4 ;  /* 0x0000000400067c02 */ /* 0x002fce0008000f00 */
[----:B0-----:R-:W-:Y:S05]  /*3050*/  CALL.REL.NOINC `($__internal_0_$__cuda_sm20_sqrt_rn_f32_slowpath) ;  /* 0x0000002000d87944 */ /* 0x001fea0003c00000 */
[----:B------:R-:W-:Y:S05]  /*3060*/  BSYNC.RECONVERGENT B3 ;  /* 0x0000000000037941 */ /* 0x000fea0003800200 */
.L_x_51:
[----:B------:R-:W-:Y:S01]  /*3070*/  MOV R5, R8 ;  /* 0x0000000800057202 */ /* 0x000fe20000000f00 */
[----:B------:R-:W-:Y:S06]  /*3080*/  BRA `(.L_x_52) ;  /* 0x0000000000107947 */ /* 0x000fec0003800000 */
.L_x_50:
[C---:B0-----:R-:W-:Y:S01]  /*3090*/  FMUL.FTZ R6, R5.reuse, UR4 ;  /* 0x0000000405067c20 */ /* 0x041fe20008410000 */
[----:B------:R-:W-:-:S03]  /*30a0*/  FMUL.FTZ R7, R5, 0.5 ;  /* 0x3f00000005077820 */ /* 0x000fc60000410000 */
[----:B------:R-:W-:-:S04]  /*30b0*/  FFMA R5, -R6, R6, UR4 ;  /* 0x0000000406057e23 */ /* 0x000fc80008000106 */
[----:B------:R-:W-:-:S07]  /*30c0*/  FFMA R5, R5, R7, R6 ;  /* 0x0000000705057223 */ /* 0x000fce0000000006 */
.L_x_52:
[----:B------:R-:W-:Y:S01]  /*30d0*/  FMUL R6, R5, R4 ;  /* 0x0000000405067220 */ /* 0x000fe20000400000 */
[----:B------:R-:W-:Y:S01]  /*30e0*/  HFMA2 R11, -RZ, RZ, 1.75, 0 ;  /* 0x3f000000ff0b7431 */ /* 0x000fe200000001ff */
[----:B------:R-:W0:Y:S01]  /*30f0*/  LDCU UR4, c[0x0][0x39c] ;  /* 0x00007380ff0477ac */ /* 0x000e220008000800 */
[----:B------:R-:W1:Y:S01]  /*3100*/  LDC R13, c[0x0][0x3a4] ;  /* 0x0000e900ff0d7b82 */ /* 0x000e620000000800 */
[----:B------:R-:W-:Y:S01]  /*3110*/  BSSY.RECONVERGENT B3, `(.L_x_53) ;  /* 0x0000044000037945 */ /* 0x000fe20003800200 */
[----:B------:R-:W-:-:S04]  /*3120*/  FMNMX.NAN R4, R6, 0.99999988079071044922, PT ;  /* 0x3f7ffffe06047809 */ /* 0x000fc80003820000 */
[C---:B------:R-:W-:Y:S01]  /*3130*/  FSETP.GT.AND P0, PT, |R4|.reuse, 8.50705917302346158658e+37, PT ;  /* 0x7e8000000400780b */ /* 0x040fe20003f04200 */
[----:B------:R-:W-:-:S06]  /*3140*/  FADD R8, -|R4|, 1 ;  /* 0x3f80000004087421 */ /* 0x000fcc0000000300 */
[----:B------:R-:W2:Y:S01]  /*3150*/  MUFU.RCP R8, R8 ;  /* 0x0000000800087308 */ /* 0x000ea20000001000 */
[----:B-1----:R-:W-:Y:S01]  /*3160*/  ISETP.GE.AND P2, PT, R13, 0x1, PT ;  /* 0x000000010d00780c */ /* 0x002fe20003f46270 */
[----:B--2---:R-:W-:Y:S01]  /*3170*/  FADD R5, R8, R8 ;  /* 0x0000000808057221 */ /* 0x004fe20000000000 */
[----:B------:R-:W-:-:S03]  /*3180*/  MOV R8, 0x3d39bf78 ;  /* 0x3d39bf7800087802 */ /* 0x000fc60000000f00 */
[----:B------:R-:W-:Y:S01]  /*3190*/  FMUL R5, |R4|, R5 ;  /* 0x0000000504057220 */ /* 0x000fe20000400200 */
[----:B------:R-:W-:Y:S02]  /*31a0*/  LOP3.LUT R4, R11, 0x80000000, R4, 0xb8, !PT ;  /* 0x800000000b047812 */ /* 0x000fe400078eb804 */
[----:B------:R-:W-:Y:S02]  /*31b0*/  MUFU.RCP R11, R6 ;  /* 0x00000006000b7308 */ /* 0x000fe40000001000 */
[----:B------:R-:W-:-:S04]  /*31c0*/  FSEL R5, R5, -2, !P0 ;  /* 0xc000000005057808 */ /* 0x000fc80004000000 */
[C---:B------:R-:W-:Y:S01]  /*31d0*/  ISETP.GE.U32.AND P0, PT, R5.reuse, 0x7f800000, PT ;  /* 0x7f8000000500780c */ /* 0x040fe20003f06070 */
[----:B------:R-:W-:-:S03]  /*31e0*/  FADD.RZ R7, R5, 1 ;  /* 0x3f80000005077421 */ /* 0x000fc6000000c000 */
[----:B------:R-:W-:Y:S02]  /*31f0*/  ISETP.GT.AND P1, PT, R5, -0x40800000, P0 ;  /* 0xbf8000000500780c */ /* 0x000fe40000724270 */
[----:B------:R-:W-:-:S04]  /*3200*/  IADD3 R7, PT, PT, R7, -0x3f400000, RZ ;  /* 0xc0c0000007077810 */ /* 0x000fc80007ffe0ff */
[----:B------:R-:W-:Y:S01]  /*3210*/  LOP3.LUT R10, R7, 0xff800000, RZ, 0xc0, !PT ;  /* 0xff800000070a7812 */ /* 0x000fe200078ec0ff */
[----:B------:R-:W-:-:S03]  /*3220*/  HFMA2 R7, -RZ, RZ, 1.875, 0 ;  /* 0x3f800000ff077431 */ /* 0x000fc600000001ff */
[----:B------:R-:W-:Y:S02]  /*3230*/  IADD3 R12, PT, PT, -R10, 0x40800000, RZ ;  /* 0x408000000a0c7810 */ /* 0x000fe40007ffe1ff */
[-C--:B------:R-:W-:Y:S02]  /*3240*/  IADD3 R9, PT, PT, R5, -R10.reuse, RZ ;  /* 0x8000000a05097210 */ /* 0x080fe40007ffe0ff */
[----:B------:R-:W-:Y:S01]  /*3250*/  I2FP.F32.S32 R10, R10 ;  /* 0x0000000a000a7245 */ /* 0x000fe20000201400 */
[----:B------:R-:W-:-:S04]  /*3260*/  FFMA R12, R12, 0.25, -R7 ;  /* 0x3e8000000c0c7823 */ /* 0x000fc80000000807 */
[----:B------:R-:W-:Y:S01]  /*3270*/  FMUL R10, R10, 1.1920928955078125e-07 ;  /* 0x340000000a0a7820 */ /* 0x000fe20000400000 */
[----:B------:R-:W-:-:S04]  /*3280*/  FADD R9, R9, R12 ;  /* 0x0000000c09097221 */ /* 0x000fc80000000000 */
[----:B------:R-:W-:-:S04]  /*3290*/  FFMA R8, R9, -R8, 0.10546888411045074463 ;  /* 0x3dd8001209087423 */ /* 0x000fc80000000808 */
[----:B------:R-:W-:-:S04]  /*32a0*/  FFMA R8, R9, R8, -0.13229703903198242188 ;  /* 0xbe0778e009087423 */ /* 0x000fc80000000008 */
[----:B------:R-:W-:-:S04]  /*32b0*/  FFMA R8, R9, R8, 0.14491446316242218018 ;  /* 0x3e14647509087423 */ /* 0x000fc80000000008 */
[----:B------:R-:W-:-:S04]  /*32c0*/  FFMA R8, R9, R8, -0.16641564667224884033 ;  /* 0xbe2a68dd09087423 */ /* 0x000fc80000000008 */
[----:B------:R-:W-:-:S04]  /*32d0*/  FFMA R8, R9, R8, 0.19988867640495300293 ;  /* 0x3e4caf9e09087423 */ /* 0x000fc80000000008 */
        /* <DEDUP_REMOVED lines=8> */
[----:B------:R-:W-:-:S04]  /*3360*/  @P0 FSETP.NEU.AND P1, PT, R5, RZ, PT ;  /* 0x000000ff0500020b */ /* 0x000fc80003f2d000 */
[----:B------:R-:W-:-:S05]  /*3370*/  @P0 FSEL R9, R9, -RZ, P1 ;  /* 0x800000ff09090208 */ /* 0x000fca0000800000 */
[----:B------:R-:W-:Y:S01]  /*3380*/  FMUL R4, R4, R9 ;  /* 0x0000000904047220 */ /* 0x000fe20000400000 */
[----:B------:R-:W-:-:S03]  /*3390*/  MOV R9, 0x3c80f082 ;  /* 0x3c80f08200097802 */ /* 0x000fc60000000f00 */
[----:B0-----:R-:W-:-:S04]  /*33a0*/  FMUL R8, R4, UR4 ;  /* 0x0000000404087c20 */ /* 0x001fc80008400000 */
[C---:B------:R-:W-:Y:S01]  /*33b0*/  FMUL R4, |R8|.reuse, 2.8853900432586669922 ;  /* 0x4038aa3b08047820 */ /* 0x040fe20000400200 */
[C---:B------:R-:W-:Y:S01]  /*33c0*/  FMUL R12, R8.reuse, R8 ;  /* 0x00000008080c7220 */ /* 0x040fe20000400000 */
[C---:B------:R-:W-:Y:S02]  /*33d0*/  FSETP.GE.AND P1, PT, |R8|.reuse, 0.60000002384185791016, PT ;  /* 0x3f19999a0800780b */ /* 0x040fe40003f26200 */
[----:B------:R-:W-:Y:S01]  /*33e0*/  FSETP.GE.AND P0, PT, |R8|, 9.010913848876953125, PT ;  /* 0x41102cb40800780b */ /* 0x000fe20003f06200 */
[C---:B------:R-:W-:Y:S01]  /*33f0*/  FFMA R9, R12.reuse, R9, -0.052303962409496307373 ;  /* 0xbd563cae0c097423 */ /* 0x040fe20000000009 */
[----:B------:R-:W0:Y:S03]  /*3400*/  MUFU.EX2 R4, R4 ;  /* 0x0000000400047308 */ /* 0x000e260000000800 */
[----:B------:R-:W-:Y:S01]  /*3410*/  FFMA R9, R12, R9, 0.1331529766321182251 ;  /* 0x3e0859410c097423 */ /* 0x000fe20000000009 */
[----:B0-----:R-:W-:-:S04]  /*3420*/  FADD R5, R4, 1 ;  /* 0x3f80000004057421 */ /* 0x001fc80000000000 */
[----:B------:R0:W1:Y:S02]  /*3430*/  MUFU.RCP R10, R5 ;  /* 0x00000005000a7308 */ /* 0x0000640000001000 */
[----:B0-----:R-:W-:-:S04]  /*3440*/  FFMA R5, R12, R9, -0.33332768082618713379 ;  /* 0xbeaaa9ed0c057423 */ /* 0x001fc80000000009 */
[----:B------:R-:W-:Y:S01]  /*3450*/  FFMA R5, R12, R5, RZ ;  /* 0x000000050c057223 */ /* 0x000fe200000000ff */
[----:B-1----:R-:W-:-:S05]  /*3460*/  FFMA R10, R10, -2, R7 ;  /* 0xc00000000a0a7823 */ /* 0x002fca0000000007 */
[----:B------:R-:W-:Y:S01]  /*3470*/  FSEL R7, R10, 1, !P0 ;  /* 0x3f8000000a077808 */ /* 0x000fe20004000000 */
[----:B------:R-:W-:-:S03]  /*3480*/  FFMA R10, -R6, R11, 1 ;  /* 0x3f800000060a7423 */ /* 0x000fc6000000010b */
[--C-:B------:R-:W-:Y:S01]  /*3490*/  LOP3.LUT R4, R7, 0x80000000, R8.reuse, 0xb8, !PT ;  /* 0x8000000007047812 */ /* 0x100fe200078eb808 */
[----:B------:R-:W-:Y:S01]  /*34a0*/  @!P1 FFMA R4, R8, R5, R8 ;  /* 0x0000000508049223 */ /* 0x000fe20000000008 */
[----:B------:R-:W-:-:S03]  /*34b0*/  FFMA R11, R11, R10, R11 ;  /* 0x0000000a0b0b7223 */ /* 0x000fc6000000000b */
[----:B------:R-:W0:Y:S01]  /*34c0*/  FCHK P0, R4, R6 ;  /* 0x0000000604007302 */ /* 0x000e220000000000 */
[----:B------:R-:W-:-:S04]  /*34d0*/  FFMA R8, R4, R11, RZ ;  /* 0x0000000b04087223 */ /* 0x000fc800000000ff */
[----:B------:R-:W-:-:S04]  /*34e0*/  FFMA R17, -R6, R8, R4 ;  /* 0x0000000806117223 */ /* 0x000fc80000000104 */
[----:B------:R-:W-:Y:S01]  /*34f0*/  FFMA R17, R11, R17, R8 ;  /* 0x000000110b117223 */ /* 0x000fe20000000008 */
[----:B0-----:R-:W-:Y:S06]  /*3500*/  @!P0 BRA `(.L_x_54) ;  /* 0x0000000000108947 */ /* 0x001fec0003800000 */
[----:B------:R-:W-:Y:S02]  /*3510*/  MOV R5, R4 ;  /* 0x0000000400057202 */ /* 0x000fe40000000f00 */
[----:B------:R-:W-:-:S07]  /*3520*/  MOV R8, 0x3540 ;  /* 0x0000354000087802 */ /* 0x000fce0000000f00 */
[----:B------:R-:W-:Y:S05]  /*3530*/  CALL.REL.NOINC `($__internal_1_$__cuda_sm3x_div_rn_noftz_f32_slowpath) ;  /* 0x0000001c00fc7944 */ /* 0x000fea0003c00000 */
[----:B------:R-:W-:-:S07]  /*3540*/  MOV R17, R5 ;  /* 0x0000000500117202 */ /* 0x000fce0000000f00 */
.L_x_54:
[----:B------:R-:W-:Y:S05]  /*3550*/  BSYNC.RECONVERGENT B3 ;  /* 0x0000000000037941 */ /* 0x000fea0003800200 */
.L_x_53:
[----:B------:R-:W-:Y:S05]  /*3560*/  @!P2 BREAK.RELIABLE B1 ;  /* 0x000000000001a942 */ /* 0x000fea0003800100 */
[----:B------:R-:W-:Y:S05]  /*3570*/  @!P2 BRA `(.L_x_40) ;  /* 0x000000100044a947 */ /* 0x000fea0003800000 */
[----:B------:R-:W0:Y:S01]  /*3580*/  LDCU UR4, c[0x0][0x3a4] ;  /* 0x00007480ff0477ac */ /* 0x000e220008000800 */
[----:B------:R-:W-:Y:S01]  /*3590*/  HFMA2 R16, -RZ, RZ, 0, 0 ;  /* 0x00000000ff107431 */ /* 0x000fe200000001ff */
[----:B0-----:R-:W-:-:S04]  /*35a0*/  MOV R20, UR4 ;  /* 0x0000000400147c02 */ /* 0x001fc80008000f00 */
[C---:B------:R-:W-:Y:S02]  /*35b0*/  IADD3 R4, PT, PT, R20.reuse, -0x1, RZ ;  /* 0xffffffff14047810 */ /* 0x040fe40007ffe0ff */
[----:B------:R-:W-:Y:S02]  /*35c0*/  LOP3.LUT R22, R20, 0xf, RZ, 0xc0, !PT ;  /* 0x0000000f14167812 */ /* 0x000fe400078ec0ff */
[----:B------:R-:W-:Y:S02]  /*35d0*/  ISETP.GE.U32.AND P1, PT, R4, 0xf, PT ;  /* 0x0000000f0400780c */ /* 0x000fe40003f26070 */
[----:B------:R-:W-:-:S11]  /*35e0*/  ISETP.NE.AND P0, PT, R22, RZ, PT ;  /* 0x000000ff1600720c */ /* 0x000fd60003f05270 */
        /* <DEDUP_REMOVED lines=9> */
.L_x_56:
        /* <DEDUP_REMOVED lines=18> */
[----:B------:R0:W-:Y:S04]  /*37a0*/  STL.128 [R19+-0x20], R4 ;  /* 0xffffe00413007387 */ /* 0x0001e80000100c00 */
[----:B------:R1:W-:Y:S04]  /*37b0*/  STL.128 [R19+-0x10], R8 ;  /* 0xfffff00813007387 */ /* 0x0003e80000100c00 */
[----:B------:R-:W2:Y:S04]  /*37c0*/  LDG.E R14, desc[UR6][R26.64+0x4] ;  /* 0x000004061a0e7981 */ /* 0x000ea8000c1e1900 */
[----:B------:R-:W3:Y:S04]  /*37d0*/  LDG.E R12, desc[UR6][R26.64] ;  /* 0x000000061a0c7981 */ /* 0x000ee8000c1e1900 */
[----:B0-----:R-:W4:Y:S04]  /*37e0*/  LDG.E R6, desc[UR6][R26.64+0x14] ;  /* 0x000014061a067981 */ /* 0x001f28000c1e1900 */
[----:B------:R-:W5:Y:S04]  /*37f0*/  LDG.E R28, desc[UR6][R26.64+0x8] ;  /* 0x000008061a1c7981 */ /* 0x000f68000c1e1900 */
[----:B-1----:R-:W5:Y:S04]  /*3800*/  LDG.E R8, desc[UR6][R26.64+0x18] ;  /* 0x000018061a087981 */ /* 0x002f68000c1e1900 */
[----:B------:R0:W5:Y:S01]  /*3810*/  LDG.E R24, desc[UR6][R26.64+0x1c] ;  /* 0x00001c061a187981 */ /* 0x000162000c1e1900 */
[----:B------:R-:W-:-:S04]  /*3820*/  IADD3 R18, PT, PT, R18, 0x10, RZ ;  /* 0x0000001012127810 */ /* 0x000fc80007ffe0ff */
[----:B------:R-:W-:Y:S01]  /*3830*/  ISETP.NE.AND P2, PT, R18, RZ, PT ;  /* 0x000000ff1200720c */ /* 0x000fe20003f45270 */
[-C--:B------:R-:W-:Y:S01]  /*3840*/  FMUL R15, R15, R17.reuse ;  /* 0x000000110f0f7220 */ /* 0x080fe20000400000 */
[----:B------:R-:W-:Y:S01]  /*3850*/  FMUL R4, R29, R17 ;  /* 0x000000111d047220 */ /* 0x000fe20000400000 */
[----:B0-----:R-:W-:-:S04]  /*3860*/  IADD3 R26, P3, PT, R26, 0x40, RZ ;  /* 0x000000401a1a7810 */ /* 0x001fc80007f7e0ff */
[----:B------:R-:W-:Y:S01]  /*3870*/  IADD3.X R27, PT, PT, RZ, R27, RZ, P3, !PT ;  /* 0x0000001bff1b7210 */ /* 0x000fe20001ffe4ff */
[-C--:B--2---:R-:W-:Y:S01]  /*3880*/  FMUL R13, R14, R17.reuse ;  /* 0x000000110e0d7220 */ /* 0x084fe20000400000 */
[-C--:B---3--:R-:W-:Y:S01]  /*3890*/  FMUL R12, R12, R17.reuse ;  /* 0x000000110c0c7220 */ /* 0x088fe20000400000 */
[-C--:B----4-:R-:W-:Y:S01]  /*38a0*/  FMUL R5, R6, R17.reuse ;  /* 0x0000001106057220 */ /* 0x090fe20000400000 */
[-C--:B-----5:R-:W-:Y:S01]  /*38b0*/  FMUL R14, R28, R17.reuse ;  /* 0x000000111c0e7220 */ /* 0x0a0fe20000400000 */
[-C--:B------:R-:W-:Y:S01]  /*38c0*/  FMUL R6, R8, R17.reuse ;  /* 0x0000001108067220 */ /* 0x080fe20000400000 */
[----:B------:R-:W-:-:S03]  /*38d0*/  FMUL R7, R24, R17 ;  /* 0x0000001118077220 */ /* 0x000fc60000400000 */
[----:B------:R-:W-:Y:S04]  /*38e0*/  STL.128 [R19], R12 ;  /* 0x0000000c13007387 */ /* 0x000fe80000100c00 */
[----:B------:R0:W-:Y:S02]  /*38f0*/  STL.128 [R19+0x10], R4 ;  /* 0x0000100413007387 */ /* 0x0001e40000100c00 */
[----:B0-----:R-:W-:Y:S01]  /*3900*/  IADD3 R19, PT, PT, R19, 0x40, RZ ;  /* 0x0000004013137810 */ /* 0x001fe20007ffe0ff */
[----:B------:R-:W-:Y:S06]  /*3910*/  @P2 BRA `(.L_x_56) ;  /* 0xfffffffc00582947 */ /* 0x000fec000383ffff */
.L_x_55:
[----:B------:R-:W-:Y:S05]  /*3920*/  @!P0 BRA `(.L_x_43) ;  /* 0x0000000400008947 */ /* 0x000fea0003800000 */
[----:B------:R-:W0:Y:S01]  /*3930*/  LDCU.64 UR4, c[0x0][0x390] ;  /* 0x00007200ff0477ac */ /* 0x000e220008000a00 */
[----:B------:R-:W-:Y:S02]  /*3940*/  ISETP.GE.U32.AND P3, PT, R22, 0x8, PT ;  /* 0x000000081600780c */ /* 0x000fe40003f66070 */
[C---:B------:R-:W-:Y:S02]  /*3950*/  SHF.L.U32 R12, R3.reuse, 0x2, RZ ;  /* 0x00000002030c7819 */ /* 0x040fe400000006ff */
[----:B------:R-:W-:Y:S02]  /*3960*/  SHF.L.U64.HI R13, R3, 0x2, R0 ;  /* 0x00000002030d7819 */ /* 0x000fe40000010200 */
[----:B------:R-:W-:-:S04]  /*3970*/  LOP3.LUT R27, R20, 0x7, RZ, 0xc0, !PT ;  /* 0x00000007141b7812 */ /* 0x000fc800078ec0ff */
[----:B------:R-:W-:Y:S02]  /*3980*/  ISETP.NE.AND P4, PT, R27, RZ, PT ;  /* 0x000000ff1b00720c */ /* 0x000fe40003f85270 */
[----:B0-----:R-:W-:-:S04]  /*3990*/  IADD3 R14, P2, PT, R12, UR4, RZ ;  /* 0x000000040c0e7c10 */ /* 0x001fc8000ff5e0ff */
[----:B------:R-:W-:Y:S01]  /*39a0*/  IADD3.X R15, PT, PT, R13, UR5, RZ, P2, !PT ;  /* 0x000000050d0f7c10 */ /* 0x000fe200097fe4ff */
        /* <DEDUP_REMOVED lines=10> */
[-C--:B--2---:R-:W-:Y:S01]  /*3a50*/  FMUL R5, R6, R17.reuse ;  /* 0x0000001106057220 */ /* 0x084fe20000400000 */
[----:B---3--:R-:W-:Y:S01]  /*3a60*/  FMUL R9, R24, R17 ;  /* 0x0000001118097220 */ /* 0x008fe20000400000 */
[----:B------:R-:W-:Y:S01]  /*3a70*/  LEA R24, R16, R1, 0x2 ;  /* 0x0000000110187211 */ /* 0x000fe200078e10ff */
[-C--:B----4-:R-:W-:Y:S01]  /*3a80*/  FMUL R4, R4, R17.reuse ;  /* 0x0000001104047220 */ /* 0x090fe20000400000 */
[-C--:B-----5:R-:W-:Y:S01]  /*3a90*/  FMUL R6, R28, R17.reuse ;  /* 0x000000111c067220 */ /* 0x0a0fe20000400000 */
[-C--:B------:R-:W-:Y:S01]  /*3aa0*/  FMUL R7, R7, R17.reuse ;  /* 0x0000001107077220 */ /* 0x080fe20000400000 */
[-C--:B------:R-:W-:Y:S01]  /*3ab0*/  FMUL R8, R8, R17.reuse ;  /* 0x0000001108087220 */ /* 0x080fe20000400000 */
[-C--:B------:R-:W-:Y:S01]  /*3ac0*/  FMUL R10, R10, R17.reuse ;  /* 0x000000110a0a7220 */ /* 0x080fe20000400000 */
[----:B------:R-:W-:-:S02]  /*3ad0*/  FMUL R11, R26, R17 ;  /* 0x000000111a0b7220 */ /* 0x000fc40000400000 */
[----:B------:R0:W-:Y:S04]  /*3ae0*/  STL.128 [R24+0x400], R4 ;  /* 0x0004000418007387 */ /* 0x0001e80000100c00 */
[----:B------:R0:W-:Y:S01]  /*3af0*/  STL.128 [R24+0x410], R8 ;  /* 0x0004100818007387 */ /* 0x0001e20000100c00 */
[----:B------:R-:W-:-:S07]  /*3b00*/  IADD3 R16, PT, PT, R16, 0x8, RZ ;  /* 0x0000000810107810 */ /* 0x000fce0007ffe0ff */
.L_x_57:
        /* <DEDUP_REMOVED lines=16> */
[----:B------:R0:W-:Y:S02]  /*3c10*/  STL.128 [R9+0x400], R4 ;  /* 0x0004000409007387 */ /* 0x0001e40000100c00 */
.L_x_58:
[----:B------:R-:W-:Y:S05]  /*3c20*/  @!P3 BRA `(.L_x_43) ;  /* 0x000000000040b947 */ /* 0x000fea0003800000 */
[----:B------:R-:W-:Y:S01]  /*3c30*/  IMAD.WIDE.U32 R12, R16, 0x4, R12 ;  /* 0x00000004100c7825 */ /* 0x000fe200078e000c */
[----:B------:R-:W-:-:S03]  /*3c40*/  IADD3 R8, PT, PT, -R8, RZ, RZ ;  /* 0x000000ff08087210 */ /* 0x000fc60007ffe1ff */
[----:B0-----:R-:W-:Y:S01]  /*3c50*/  IMAD R9, R16, 0x4, R2 ;  /* 0x0000000410097824 */ /* 0x001fe200078e0202 */
[----:B------:R-:W-:-:S04]  /*3c60*/  IADD3 R7, P2, PT, R12, UR4, RZ ;  /* 0x000000040c077c10 */ /* 0x000fc8000ff5e0ff */
[----:B------:R-:W-:-:S09]  /*3c70*/  IADD3.X R12, PT, PT, R13, UR5, RZ, P2, !PT ;  /* 0x000000050d0c7c10 */ /* 0x000fd200097fe4ff */
.L_x_59:
        /* <DEDUP_REMOVED lines=11> */
.L_x_43:
[----:B------:R-:W-:-:S13]  /*3d30*/  ISETP.GE.AND P2, PT, R20, 0x1, PT ;  /* 0x000000011400780c */ /* 0x000fda0003f46270 */
[----:B------:R-:W-:Y:S05]  /*3d40*/  @!P2 BREAK.RELIABLE B1 ;  /* 0x000000000001a942 */ /* 0x000fea0003800100 */
[----:B------:R-:W-:Y:S05]  /*3d50*/  @!P2 BRA `(.L_x_40) ;  /* 0x00000008004ca947 */ /* 0x000fea0003800000 */
[----:B------:R-:W-:Y:S05]  /*3d60*/  BSYNC.RELIABLE B1 ;  /* 0x0000000000017941 */ /* 0x000fea0003800100 */
.L_x_38:
[----:B------:R-:W-:Y:S01]  /*3d70*/  BSSY.RECONVERGENT B3, `(.L_x_60) ;  /* 0x0000047000037945 */ /* 0x000fe20003800200 */
[----:B------:R-:W-:Y:S01]  /*3d80*/  HFMA2 R23, -RZ, RZ, 0, 0 ;  /* 0x00000000ff177431 */ /* 0x000fe200000001ff */
[----:B0-----:R-:W-:Y:S02]  /*3d90*/  CS2R R24, SRZ ;  /* 0x0000000000187805 */ /* 0x001fe4000001ff00 */
[----:B------:R-:W-:Y:S01]  /*3da0*/  MOV R21, RZ ;  /* 0x000000ff00157202 */ /* 0x000fe20000000f00 */
[----:B------:R-:W-:Y:S06]  /*3db0*/  @!P1 BRA `(.L_x_61) ;  /* 0x0000000400089947 */ /* 0x000fec0003800000 */
[----:B------:R-:W-:Y:S02]  /*3dc0*/  LOP3.LUT R24, R20, 0x7ffffff0, RZ, 0xc0, !PT ;  /* 0x7ffffff014187812 */ /* 0x000fe400078ec0ff */
[C---:B------:R-:W-:Y:S02]  /*3dd0*/  IADD3 R26, PT, PT, R1.reuse, 0x20, RZ ;  /* 0x00000020011a7810 */ /* 0x040fe40007ffe0ff */
[----:B------:R-:W-:Y:S02]  /*3de0*/  IADD3 R27, PT, PT, R1, 0x420, RZ ;  /* 0x00000420011b7810 */ /* 0x000fe40007ffe0ff */
[----:B------:R-:W-:Y:S02]  /*3df0*/  MOV R23, RZ ;  /* 0x000000ff00177202 */ /* 0x000fe40000000f00 */
[----:B------:R-:W-:-:S07]  /*3e00*/  IADD3 R28, PT, PT, -R24, RZ, RZ ;  /* 0x000000ff181c7210 */ /* 0x000fce0007ffe1ff */
.L_x_62:
[----:B------:R-:W3:Y:S04]  /*3e10*/  LDL.128 R12, [R26+-0x20] ;  /* 0xffffe0001a0c7983 */ /* 0x000ee80000100c00 */
[----:B------:R-:W4:Y:S04]  /*3e20*/  LDL.128 R16, [R27+-0x20] ;  /* 0xffffe0001b107983 */ /* 0x000f280000100c00 */
[----:B-12---:R-:W2:Y:S04]  /*3e30*/  LDL.128 R4, [R26+-0x10] ;  /* 0xfffff0001a047983 */ /* 0x006ea80000100c00 */
[----:B------:R-:W5:Y:S01]  /*3e40*/  LDL.128 R8, [R27+-0x10] ;  /* 0xfffff0001b087983 */ /* 0x000f620000100c00 */
[C---:B---3--:R-:W-:Y:S01]  /*3e50*/  FFMA R21, R12.reuse, R12, R21 ;  /* 0x0000000c0c157223 */ /* 0x048fe20000000015 */
[-C--:B----4-:R-:W-:Y:S01]  /*3e60*/  FFMA R12, R12, R16.reuse, R23 ;  /* 0x000000100c0c7223 */ /* 0x090fe20000000017 */
[----:B------:R-:W-:-:S02]  /*3e70*/  FFMA R16, R16, R16, R25 ;  /* 0x0000001010107223 */ /* 0x000fc40000000019 */
[C---:B------:R-:W-:Y:S01]  /*3e80*/  FFMA R21, R13.reuse, R13, R21 ;  /* 0x0000000d0d157223 */ /* 0x040fe20000000015 */
[-C--:B------:R-:W-:Y:S01]  /*3e90*/  FFMA R13, R13, R17.reuse, R12 ;  /* 0x000000110d0d7223 */ /* 0x080fe2000000000c */
[----:B------:R-:W-:Y:S02]  /*3ea0*/  FFMA R17, R17, R17, R16 ;  /* 0x0000001111117223 */ /* 0x000fe40000000010 */
[C---:B------:R-:W-:Y:S01]  /*3eb0*/  FFMA R12, R14.reuse, R14, R21 ;  /* 0x0000000e0e0c7223 */ /* 0x040fe20000000015 */
[-C--:B------:R-:W-:Y:S01]  /*3ec0*/  FFMA R14, R14, R18.reuse, R13 ;  /* 0x000000120e0e7223 */ /* 0x080fe2000000000d */
[----:B------:R-:W-:Y:S02]  /*3ed0*/  FFMA R18, R18, R18, R17 ;  /* 0x0000001212127223 */ /* 0x000fe40000000011 */
[C---:B------:R-:W-:Y:S01]  /*3ee0*/  FFMA R13, R15.reuse, R15, R12 ;  /* 0x0000000f0f0d7223 */ /* 0x040fe2000000000c */
[-C--:B------:R-:W-:Y:S01]  /*3ef0*/  FFMA R15, R15, R19.reuse, R14 ;  /* 0x000000130f0f7223 */ /* 0x080fe2000000000e */
[----:B------:R-:W-:-:S02]  /*3f00*/  FFMA R19, R19, R19, R18 ;  /* 0x0000001313137223 */ /* 0x000fc40000000012 */
[C---:B--2---:R-:W-:Y:S01]  /*3f10*/  FFMA R12, R4.reuse, R4, R13 ;  /* 0x00000004040c7223 */ /* 0x044fe2000000000d */
[-C--:B-----5:R-:W-:Y:S01]  /*3f20*/  FFMA R4, R4, R8.reuse, R15 ;  /* 0x0000000804047223 */ /* 0x0a0fe2000000000f */
[----:B------:R-:W-:Y:S02]  /*3f30*/  FFMA R8, R8, R8, R19 ;  /* 0x0000000808087223 */ /* 0x000fe40000000013 */
[C---:B------:R-:W-:Y:S01]  /*3f40*/  FFMA R21, R5.reuse, R5, R12 ;  /* 0x0000000505157223 */ /* 0x040fe2000000000c */
[----:B------:R-:W2:Y:S01]  /*3f50*/  LDL.128 R16, [R26] ;  /* 0x000000001a107983 */ /* 0x000ea20000100c00 */
[----:B------:R-:W-:-:S03]  /*3f60*/  FFMA R5, R5, R9, R4 ;  /* 0x0000000905057223 */ /* 0x000fc60000000004 */
[----:B------:R-:W3:Y:S01]  /*3f70*/  LDL.128 R12, [R27] ;  /* 0x000000001b0c7983 */ /* 0x000ee20000100c00 */
[----:B------:R-:W-:Y:S01]  /*3f80*/  FFMA R9, R9, R9, R8 ;  /* 0x0000000909097223 */ /* 0x000fe20000000008 */
[C---:B------:R-:W-:Y:S01]  /*3f90*/  FFMA R4, R6.reuse, R6, R21 ;  /* 0x0000000606047223 */ /* 0x040fe20000000015 */
[-C--:B------:R-:W-:Y:S02]  /*3fa0*/  FFMA R6, R6, R10.reuse, R5 ;  /* 0x0000000a06067223 */ /* 0x080fe40000000005 */
[----:B------:R-:W-:Y:S01]  /*3fb0*/  FFMA R10, R10, R10, R9 ;  /* 0x0000000a0a0a7223 */ /* 0x000fe20000000009 */
[C---:B------:R-:W-:Y:S01]  /*3fc0*/  FFMA R21, R7.reuse, R7, R4 ;  /* 0x0000000707157223 */ /* 0x040fe20000000004 */
[-C--:B------:R-:W-:Y:S02]  /*3fd0*/  FFMA R23, R7, R11.reuse, R6 ;  /* 0x0000000b07177223 */ /* 0x080fe40000000006 */
[----:B------:R-:W-:Y:S01]  /*3fe0*/  FFMA R25, R11, R11, R10 ;  /* 0x0000000b0b197223 */ /* 0x000fe2000000000a */
[----:B------:R0:W4:Y:S04]  /*3ff0*/  LDL.128 R4, [R26+0x10] ;  /* 0x000010001a047983 */ /* 0x0001280000100c00 */
[----:B------:R1:W5:Y:S01]  /*4000*/  LDL.128 R8, [R27+0x10] ;  /* 0x000010001b087983 */ /* 0x0003620000100c00 */
[----:B------:R-:W-:-:S04]  /*4010*/  IADD3 R28, PT, PT, R28, 0x10, RZ ;  /* 0x000000101c1c7810 */ /* 0x000fc80007ffe0ff */
[----:B------:R-:W-:Y:S02]  /*4020*/  ISETP.NE.AND P1, PT, R28, RZ, PT ;  /* 0x000000ff1c00720c */ /* 0x000fe40003f25270 */
[----:B0-----:R-:W-:Y:S02]  /*4030*/  IADD3 R26, PT, PT, R26, 0x40, RZ ;  /* 0x000000401a1a7810 */ /* 0x001fe40007ffe0ff */
[----:B-1----:R-:W-:Y:S01]  /*4040*/  IADD3 R27, PT, PT, R27, 0x40, RZ ;  /* 0x000000401b1b7810 */ /* 0x002fe20007ffe0ff */
[C---:B--2---:R-:W-:Y:S01]  /*4050*/  FFMA R21, R16.reuse, R16, R21 ;  /* 0x0000001010157223 */ /* 0x044fe20000000015 */
[-C--:B---3--:R-:W-:Y:S01]  /*4060*/  FFMA R16, R16, R12.reuse, R23 ;  /* 0x0000000c10107223 */ /* 0x088fe20000000017 */
[----:B------:R-:W-:Y:S02]  /*4070*/  FFMA R12, R12, R12, R25 ;  /* 0x0000000c0c0c7223 */ /* 0x000fe40000000019 */
[C---:B------:R-:W-:Y:S01]  /*4080*/  FFMA R21, R17.reuse, R17, R21 ;  /* 0x0000001111157223 */ /* 0x040fe20000000015 */
[-C--:B------:R-:W-:Y:S01]  /*4090*/  FFMA R17, R17, R13.reuse, R16 ;  /* 0x0000000d11117223 */ /* 0x080fe20000000010 */
[----:B------:R-:W-:-:S02]  /*40a0*/  FFMA R13, R13, R13, R12 ;  /* 0x0000000d0d0d7223 */ /* 0x000fc4000000000c */
[C---:B------:R-:W-:Y:S01]  /*40b0*/  FFMA R12, R18.reuse, R18, R21 ;  /* 0x00000012120c7223 */ /* 0x040fe20000000015 */
[-C--:B------:R-:W-:Y:S01]  /*40c0*/  FFMA R18, R18, R14.reuse, R17 ;  /* 0x0000000e12127223 */ /* 0x080fe20000000011 */
[----:B------:R-:W-:Y:S02]  /*40d0*/  FFMA R14, R14, R14, R13 ;  /* 0x0000000e0e0e7223 */ /* 0x000fe4000000000d */
[C---:B------:R-:W-:Y:S01]  /*40e0*/  FFMA R13, R19.reuse, R19, R12 ;  /* 0x00000013130d7223 */ /* 0x040fe2000000000c */
[-C--:B------:R-:W-:Y:S01]  /*40f0*/  FFMA R19, R19, R15.reuse, R18 ;  /* 0x0000000f13137223 */ /* 0x080fe20000000012 */
[----:B------:R-:W-:Y:S02]  /*4100*/  FFMA R15, R15, R15, R14 ;  /* 0x0000000f0f0f7223 */ /* 0x000fe4000000000e */
[C---:B----4-:R-:W-:Y:S01]  /*4110*/  FFMA R12, R4.reuse, R4, R13 ;  /* 0x00000004040c7223 */ /* 0x050fe2000000000d */
[-C--:B-----5:R-:W-:Y:S01]  /*4120*/  FFMA R4, R4, R8.reuse, R19 ;  /* 0x0000000804047223 */ /* 0x0a0fe20000000013 */
        /* <DEDUP_REMOVED lines=9> */
[----:B------:R-:W-:Y:S01]  /*41c0*/  FFMA R25, R11, R11, R10 ;  /* 0x0000000b0b197223 */ /* 0x000fe2000000000a */
[----:B------:R-:W-:Y:S06]  /*41d0*/  @P1 BRA `(.L_x_62) ;  /* 0xfffffffc000c1947 */ /* 0x000fec000383ffff */
.L_x_61:
[----:B------:R-:W-:Y:S05]  /*41e0*/  BSYNC.RECONVERGENT B3 ;  /* 0x0000000000037941 */ /* 0x000fea0003800200 */
.L_x_60:
[----:B------:R-:W-:Y:S05]  /*41f0*/  @!P0 BRA `(.L_x_40) ;  /* 0x0000000400248947 */ /* 0x000fea0003800000 */
[----:B------:R-:W-:Y:S01]  /*4200*/  ISETP.GE.U32.AND P0, PT, R22, 0x8, PT ;  /* 0x000000081600780c */ /* 0x000fe20003f06070 */
[----:B------:R-:W-:Y:S01]  /*4210*/  BSSY.RECONVERGENT B3, `(.L_x_63) ;  /* 0x0000022000037945 */ /* 0x000fe20003800200 */
[----:B------:R-:W-:-:S04]  /*4220*/  LOP3.LUT R27, R20, 0x7, RZ, 0xc0, !PT ;  /* 0x00000007141b7812 */ /* 0x000fc800078ec0ff */
[----:B------:R-:W-:-:S07]  /*4230*/  ISETP.NE.AND P1, PT, R27, RZ, PT ;  /* 0x000000ff1b00720c */ /* 0x000fce0003f25270 */
[----:B------:R-:W-:Y:S06]  /*4240*/  @!P0 BRA `(.L_x_64) ;  /* 0x0000000000788947 */ /* 0x000fec0003800000 */
[----:B------:R-:W-:-:S05]  /*4250*/  LEA R22, R24, R1, 0x2 ;  /* 0x0000000118167211 */ /* 0x000fca00078e10ff */
[----:B-12---:R-:W2:Y:S04]  /*4260*/  LDL.128 R4, [R22] ;  /* 0x0000000016047983 */ /* 0x006ea80000100c00 */
[----:B------:R-:W3:Y:S04]  /*4270*/  LDL.128 R8, [R22+0x400] ;  /* 0x0004000016087983 */ /* 0x000ee80000100c00 */
[----:B------:R-:W4:Y:S04]  /*4280*/  LDL.128 R12, [R22+0x10] ;  /* 0x00001000160c7983 */ /* 0x000f280000100c00 */
[----:B------:R-:W5:Y:S01]  /*4290*/  LDL.128 R16, [R22+0x410] ;  /* 0x0004100016107983 */ /* 0x000f620000100c00 */
[----:B------:R-:W-:Y:S01]  /*42a0*/  IADD3 R24, PT, PT, R24, 0x8, RZ ;  /* 0x0000000818187810 */ /* 0x000fe20007ffe0ff */
[C---:B--2---:R-:W-:Y:S01]  /*42b0*/  FFMA R26, R4.reuse, R4, R21 ;  /* 0x00000004041a7223 */ /* 0x044fe20000000015 */
[-C--:B---3--:R-:W-:Y:S01]  /*42c0*/  FFMA R4, R4, R8.reuse, R23 ;  /* 0x0000000804047223 */ /* 0x088fe20000000017 */
        /* <DEDUP_REMOVED lines=10> */
[C---:B----4-:R-:W-:Y:S01]  /*4370*/  FFMA R4, R12.reuse, R12, R5 ;  /* 0x0000000c0c047223 */ /* 0x050fe20000000005 */
[-C--:B-----5:R-:W-:Y:S01]  /*4380*/  FFMA R12, R12, R16.reuse, R7 ;  /* 0x000000100c0c7223 */ /* 0x0a0fe20000000007 */
[----:B------:R-:W-:Y:S02]  /*4390*/  FFMA R16, R16, R16, R11 ;  /* 0x0000001010107223 */ /* 0x000fe4000000000b */
[C---:B------:R-:W-:Y:S01]  /*43a0*/  FFMA R5, R13.reuse, R13, R4 ;  /* 0x0000000d0d057223 */ /* 0x040fe20000000004 */
[-C--:B------:R-:W-:Y:S01]  /*43b0*/  FFMA R13, R13, R17.reuse, R12 ;  /* 0x000000110d0d7223 */ /* 0x080fe2000000000c */
[----:B------:R-:W-:Y:S02]  /*43c0*/  FFMA R17, R17, R17, R16 ;  /* 0x0000001111117223 */ /* 0x000fe40000000010 */
[C---:B------:R-:W-:Y:S01]  /*43d0*/  FFMA R4, R14.reuse, R14, R5 ;  /* 0x0000000e0e047223 */ /* 0x040fe20000000005 */
[-C--:B------:R-:W-:Y:S01]  /*43e0*/  FFMA R14, R14, R18.reuse, R13 ;  /* 0x000000120e0e7223 */ /* 0x080fe2000000000d */
[----:B------:R-:W-:-:S02]  /*43f0*/  FFMA R18, R18, R18, R17 ;  /* 0x0000001212127223 */ /* 0x000fc40000000011 */
[C---:B------:R-:W-:Y:S01]  /*4400*/  FFMA R21, R15.reuse, R15, R4 ;  /* 0x0000000f0f157223 */ /* 0x040fe20000000004 */
[-C--:B------:R-:W-:Y:S01]  /*4410*/  FFMA R23, R15, R19.reuse, R14 ;  /* 0x000000130f177223 */ /* 0x080fe2000000000e */
[----:B------:R-:W-:-:S07]  /*4420*/  FFMA R25, R19, R19, R18 ;  /* 0x0000001313197223 */ /* 0x000fce0000000012 */
.L_x_64:
[----:B------:R-:W-:Y:S05]  /*4430*/  BSYNC.RECONVERGENT B3 ;  /* 0x0000000000037941 */ /* 0x000fea0003800200 */
.L_x_63:
        /* <DEDUP_REMOVED lines=8> */
[----:B------:R-:W3:Y:S01]  /*44c0*/  LDL.128 R8, [R12+0x400] ;  /* 0x000400000c087983 */ /* 0x000ee20000100c00 */
[----:B------:R-:W-:Y:S01]  /*44d0*/  IADD3 R24, PT, PT, R24, 0x4, RZ ;  /* 0x0000000418187810 */ /* 0x000fe20007ffe0ff */
        /* <DEDUP_REMOVED lines=11> */
[----:B------:R-:W-:-:S07]  /*4590*/  FFMA R25, R11, R11, R10 ;  /* 0x0000000b0b197223 */ /* 0x000fce000000000a */
.L_x_66:
[----:B------:R-:W-:Y:S05]  /*45a0*/  BSYNC.RECONVERGENT B3 ;  /* 0x0000000000037941 */ /* 0x000fea0003800200 */
.L_x_65:
[----:B------:R-:W-:Y:S05]  /*45b0*/  @!P1 BRA `(.L_x_40) ;  /* 0x0000000000349947 */ /* 0x000fea0003800000 */
[----:B------:R-:W-:Y:S01]  /*45c0*/  IMAD R5, R24, 0x4, R2 ;  /* 0x0000000418057824 */ /* 0x000fe200078e0202 */
[----:B------:R-:W-:Y:S01]  /*45d0*/  IADD3 R4, PT, PT, -R20, RZ, RZ ;  /* 0x000000ff14047210 */ /* 0x000fe20007ffe1ff */
[----:B------:R-:W-:-:S07]  /*45e0*/  IMAD R24, R24, 0x4, R1 ;  /* 0x0000000418187824 */ /* 0x000fce00078e0201 */
.L_x_67:
[----:B-12---:R0:W2:Y:S04]  /*45f0*/  LDL R6, [R24] ;  /* 0x0000000018067983 */ /* 0x0060a80000100800 */
[----:B------:R1:W3:Y:S01]  /*4600*/  LDL R8, [R5] ;  /* 0x0000000005087983 */ /* 0x0002e20000100800 */
[----:B------:R-:W-:Y:S02]  /*4610*/  IADD3 R4, PT, PT, R4, 0x1, RZ ;  /* 0x0000000104047810 */ /* 0x000fe40007ffe0ff */
[----:B0-----:R-:W-:Y:S02]  /*4620*/  IADD3 R24, PT, PT, R24, 0x4, RZ ;  /* 0x0000000418187810 */ /* 0x001fe40007ffe0ff */
[----:B------:R-:W-:Y:S02]  /*4630*/  ISETP.NE.AND P0, PT, R4, RZ, PT ;  /* 0x000000ff0400720c */ /* 0x000fe40003f05270 */
[----:B-1----:R-:W-:Y:S01]  /*4640*/  IADD3 R5, PT, PT, R5, 0x4, RZ ;  /* 0x0000000405057810 */ /* 0x002fe20007ffe0ff */
[C---:B--2---:R-:W-:Y:S01]  /*4650*/  FFMA R21, R6.reuse, R6, R21 ;  /* 0x0000000606157223 */ /* 0x044fe20000000015 */
[-C--:B---3--:R-:W-:Y:S01]  /*4660*/  FFMA R23, R6, R8.reuse, R23 ;  /* 0x0000000806177223 */ /* 0x088fe20000000017 */
[----:B------:R-:W-:-:S08]  /*4670*/  FFMA R25, R8, R8, R25 ;  /* 0x0000000808197223 */ /* 0x000fd00000000019 */
[----:B------:R-:W-:Y:S05]  /*4680*/  @P0 BRA `(.L_x_67) ;  /* 0xfffffffc00d80947 */ /* 0x000fea000383ffff */
.L_x_40:
[----:B------:R-:W-:Y:S05]  /*4690*/  BSYNC.RECONVERGENT B2 ;  /* 0x0000000000027941 */ /* 0x000fea0003800200 */
.L_x_37:
[----:B------:R-:W-:Y:S05]  /*46a0*/  WARPSYNC.ALL ;  /* 0x0000000000007948 */ /* 0x000fea0003800000 */
[----:B0-----:R-:W0:Y:S01]  /*46b0*/  LDC R10, c[0x0][0x398] ;  /* 0x0000e600ff0a7b82 */ /* 0x001e220000000800 */
[----:B------:R-:W-:Y:S07]  /*46c0*/  BSSY.RECONVERGENT B2, `(.L_x_68) ;  /* 0x0000015000027945 */ /* 0x000fee0003800200 */
[----:B------:R-:W3:Y:S01]  /*46d0*/  LDC R9, c[0x0][0x3a4] ;  /* 0x0000e900ff097b82 */ /* 0x000ee20000000800 */
[C---:B0-----:R-:W-:Y:S01]  /*46e0*/  FADD R4, R10.reuse, R10 ;  /* 0x0000000a0a047221 */ /* 0x041fe20000000000 */
[----:B-12---:R-:W-:-:S03]  /*46f0*/  FMUL R6, R10, R10 ;  /* 0x0000000a0a067220 */ /* 0x006fc60000400000 */
[----:B------:R-:W-:Y:S01]  /*4700*/  FFMA R4, R4, R23, 1 ;  /* 0x3f80000004047423 */ /* 0x000fe20000000017 */
[----:B------:R-:W-:Y:S01]  /*4710*/  FMUL R5, R6, R21 ;  /* 0x0000001506057220 */ /* 0x000fe20000400000 */
[----:B---3--:R-:W-:-:S03]  /*4720*/  ISETP.GE.AND P2, PT, R9, 0x1, PT ;  /* 0x000000010900780c */ /* 0x008fc60003f46270 */
[----:B------:R-:W-:-:S05]  /*4730*/  FFMA R5, R5, R25, R4 ;  /* 0x0000001905057223 */ /* 0x000fca0000000004 */
[----:B------:R-:W-:Y:S01]  /*4740*/  FMNMX.NAN R6, R5, 1.0000000116860974231e-07, !PT ;  /* 0x33d6bf9505067809 */ /* 0x000fe20007820000 */
[----:B------:R-:W-:-:S03]  /*4750*/  FFMA R5, R25, R10, R4 ;  /* 0x0000000a19057223 */ /* 0x000fc60000000004 */
[----:B------:R-:W0:Y:S08]  /*4760*/  MUFU.RCP R7, R6 ;  /* 0x0000000600077308 */ /* 0x000e300000001000 */
[----:B------:R-:W1:Y:S01]  /*4770*/  FCHK P0, R5, R6 ;  /* 0x0000000605007302 */ /* 0x000e620000000000 */
[----:B0-----:R-:W-:-:S04]  /*4780*/  FFMA R8, -R6, R7, 1 ;  /* 0x3f80000006087423 */ /* 0x001fc80000000107 */
[----:B------:R-:W-:-:S04]  /*4790*/  FFMA R8, R7, R8, R7 ;  /* 0x0000000807087223 */ /* 0x000fc80000000007 */
[----:B------:R-:W-:-:S04]  /*47a0*/  FFMA R7, R5, R8, RZ ;  /* 0x0000000805077223 */ /* 0x000fc800000000ff */
[----:B------:R-:W-:-:S04]  /*47b0*/  FFMA R20, -R6, R7, R5 ;  /* 0x0000000706147223 */ /* 0x000fc80000000105 */
[----:B------:R-:W-:Y:S01]  /*47c0*/  FFMA R20, R8, R20, R7 ;  /* 0x0000001408147223 */ /* 0x000fe20000000007 */
[----:B-1----:R-:W-:Y:S06]  /*47d0*/  @!P0 BRA `(.L_x_69) ;  /* 0x00000000000c8947 */ /* 0x002fec0003800000 */
[----:B------:R-:W-:-:S07]  /*47e0*/  MOV R8, 0x4800 ;  /* 0x0000480000087802 */ /* 0x000fce0000000f00 */
[----:B------:R-:W-:Y:S05]  /*47f0*/  CALL.REL.NOINC `($__internal_1_$__cuda_sm3x_div_rn_noftz_f32_slowpath) ;  /* 0x0000000c004c7944 */ /* 0x000fea0003c00000 */
[----:B------:R-:W-:-:S07]  /*4800*/  MOV R20, R5 ;  /* 0x0000000500147202 */ /* 0x000fce0000000f00 */
.L_x_69:
[----:B------:R-:W-:Y:S05]  /*4810*/  BSYNC.RECONVERGENT B2 ;  /* 0x0000000000027941 */ /* 0x000fea0003800200 */
.L_x_68:
[----:B------:R-:W0:Y:S01]  /*4820*/  LDC R4, c[0x0][0x398] ;  /* 0x0000e600ff047b82 */ /* 0x000e220000000800 */
[----:B------:R-:W1:Y:S01]  /*4830*/  MUFU.RCP R5, R6 ;  /* 0x0000000600057308 */ /* 0x000e620000001000 */
[----:B------:R-:W-:Y:S01]  /*4840*/  BSSY.RECONVERGENT B2, `(.L_x_70) ;  /* 0x000000d000027945 */ /* 0x000fe20003800200 */
[----:B-1----:R-:W-:Y:S01]  /*4850*/  FFMA R8, -R6, R5, 1 ;  /* 0x3f80000006087423 */ /* 0x002fe20000000105 */
[----:B0-----:R-:W-:-:S03]  /*4860*/  FFMA R7, -R21, R4, 1 ;  /* 0x3f80000015077423 */ /* 0x001fc60000000104 */
[----:B------:R-:W-:Y:S02]  /*4870*/  FFMA R21, R5, R8, R5 ;  /* 0x0000000805157223 */ /* 0x000fe40000000005 */
[----:B------:R-:W0:Y:S02]  /*4880*/  FCHK P0, R7, R6 ;  /* 0x0000000607007302 */ /* 0x000e240000000000 */
        /* <DEDUP_REMOVED lines=8> */
.L_x_71:
[----:B------:R-:W-:Y:S05]  /*4910*/  BSYNC.RECONVERGENT B2 ;  /* 0x0000000000027941 */ /* 0x000fea0003800200 */
.L_x_70:
[----:B------:R-:W-:Y:S05]  /*4920*/  @!P2 EXIT ;  /* 0x000000000000a94d */ /* 0x000fea0003800000 */
[----:B------:R-:W0:Y:S01]  /*4930*/  LDC R23, c[0x0][0x3a4] ;  /* 0x0000e900ff177b82 */ /* 0x000e220000000800 */
[----:B------:R-:W-:Y:S01]  /*4940*/  HFMA2 R22, -RZ, RZ, 0, 0 ;  /* 0x00000000ff167431 */ /* 0x000fe200000001ff */
[C---:B0-----:R-:W-:Y:S02]  /*4950*/  IADD3 R4, PT, PT, R23.reuse, -0x1, RZ ;  /* 0xffffffff17047810 */ /* 0x041fe40007ffe0ff */
[----:B------:R-:W-:Y:S02]  /*4960*/  LOP3.LUT R24, R23, 0xf, RZ, 0xc0, !PT ;  /* 0x0000000f17187812 */ /* 0x000fe400078ec0ff */
[----:B------:R-:W-:Y:S02]  /*4970*/  ISETP.GE.U32.AND P0, PT, R4, 0xf, PT ;  /* 0x0000000f0400780c */ /* 0x000fe40003f06070 */
[----:B------:R-:W-:-:S11]  /*4980*/  ISETP.NE.AND P2, PT, R24, RZ, PT ;  /* 0x000000ff1800720c */ /* 0x000fd60003f45270 */
[----:B------:R-:W-:Y:S05]  /*4990*/  @!P0 BRA `(.L_x_72) ;  /* 0x0000000400208947 */ /* 0x000fea0003800000 */
[----:B------:R-:W0:Y:S01]  /*49a0*/  LDCU.64 UR4, c[0x0][0x380] ;  /* 0x00007000ff0477ac */ /* 0x000e220008000a00 */
[----:B------:R-:W-:Y:S02]  /*49b0*/  LOP3.LUT R22, R23, 0x7ffffff0, RZ, 0xc0, !PT ;  /* 0x7ffffff017167812 */ /* 0x000fe400078ec0ff */
[C---:B------:R-:W-:Y:S02]  /*49c0*/  IADD3 R25, PT, PT, R1.reuse, 0x20, RZ ;  /* 0x0000002001197810 */ /* 0x040fe40007ffe0ff */
[----:B------:R-:W-:Y:S02]  /*49d0*/  IADD3 R26, PT, PT, R1, 0x420, RZ ;  /* 0x00000420011a7810 */ /* 0x000fe40007ffe0ff */
[----:B------:R-:W-:Y:S02]  /*49e0*/  IADD3 R27, PT, PT, -R22, RZ, RZ ;  /* 0x000000ff161b7210 */ /* 0x000fe40007ffe1ff */
[----:B0-----:R-:W-:-:S04]  /*49f0*/  LEA R28, P0, R3, UR4, 0x2 ;  /* 0x00000004031c7c11 */ /* 0x001fc8000f8010ff */
[----:B------:R-:W-:Y:S02]  /*4a00*/  IADD3 R28, P1, PT, R28, 0x20, RZ ;  /* 0x000000201c1c7810 */ /* 0x000fe40007f3e0ff */
[----:B------:R-:W-:-:S04]  /*4a10*/  LEA.HI.X R29, R3, UR5, R0, 0x2, P0 ;  /* 0x00000005031d7c11 */ /* 0x000fc800080f1400 */
[----:B------:R-:W-:-:S07]  /*4a20*/  IADD3.X R29, PT, PT, RZ, R29, RZ, P1, !PT ;  /* 0x0000001dff1d7210 */ /* 0x000fce0000ffe4ff */
.L_x_73:
[----:B------:R-:W2:Y:S04]  /*4a30*/  LDL.128 R12, [R26+-0x20] ;  /* 0xffffe0001a0c7983 */ /* 0x000ea80000100c00 */
[----:B------:R-:W3:Y:S04]  /*4a40*/  LDL.128 R16, [R25+-0x20] ;  /* 0xffffe00019107983 */ /* 0x000ee80000100c00 */
[----:B------:R-:W4:Y:S01]  /*4a50*/  LDL.128 R4, [R26+-0x10] ;  /* 0xfffff0001a047983 */ /* 0x000f220000100c00 */
[----:B--2---:R-:W-:-:S04]  /*4a60*/  FMUL R9, R12, R21 ;  /* 0x000000150c097220 */ /* 0x004fc80000400000 */
[-C--:B---3--:R-:W-:Y:S02]  /*4a70*/  FFMA R16, R16, R20.reuse, R9 ;  /* 0x0000001410107223 */ /* 0x088fe40000000009 */
[----:B------:R-:W2:Y:S01]  /*4a80*/  LDL.128 R8, [R25+-0x10] ;  /* 0xfffff00019087983 */ /* 0x000ea20000100c00 */
[-C--:B------:R-:W-:Y:S01]  /*4a90*/  FMUL R12, R13, R21.reuse ;  /* 0x000000150d0c7220 */ /* 0x080fe20000400000 */
[-C--:B------:R-:W-:Y:S01]  /*4aa0*/  FMUL R13, R14, R21.reuse ;  /* 0x000000150e0d7220 */ /* 0x080fe20000400000 */
[-C--:B----4-:R-:W-:Y:S02]  /*4ab0*/  FMUL R4, R4, R21.reuse ;  /* 0x0000001504047220 */ /* 0x090fe40000400000 */
[-C--:B------:R-:W-:Y:S01]  /*4ac0*/  FFMA R17, R17, R20.reuse, R12 ;  /* 0x0000001411117223 */ /* 0x080fe2000000000c */
[----:B------:R-:W-:Y:S01]  /*4ad0*/  FFMA R13, R18, R20, R13 ;  /* 0x00000014120d7223 */ /* 0x000fe2000000000d */
[----:B------:R-:W-:-:S04]  /*4ae0*/  FMUL R12, R15, R21 ;  /* 0x000000150f0c7220 */ /* 0x000fc80000400000 */
[-C--:B------:R-:W-:Y:S01]  /*4af0*/  FFMA R19, R19, R20.reuse, R12 ;  /* 0x0000001413137223 */ /* 0x080fe2000000000c */
[----:B------:R0:W-:Y:S04]  /*4b00*/  STG.E desc[UR6][R28.64+-0x18], R13 ;  /* 0xffffe80d1c007986 */ /* 0x0001e8000c101906 */
[----:B------:R-:W-:Y:S04]  /*4b10*/  STG.E desc[UR6][R28.64+-0x20], R16 ;  /* 0xffffe0101c007986 */ /* 0x000fe8000c101906 */
[----:B------:R-:W-:Y:S04]  /*4b20*/  STG.E desc[UR6][R28.64+-0x1c], R17 ;  /* 0xffffe4111c007986 */ /* 0x000fe8000c101906 */
[----:B0-----:R-:W3:Y:S04]  /*4b30*/  LDL.128 R12, [R26] ;  /* 0x000000001a0c7983 */ /* 0x001ee80000100c00 */
[----:B------:R0:W-:Y:S04]  /*4b40*/  STG.E desc[UR6][R28.64+-0x14], R19 ;  /* 0xffffec131c007986 */ /* 0x0001e8000c101906 */
[----:B0-----:R-:W4:Y:S01]  /*4b50*/  LDL.128 R16, [R25] ;  /* 0x0000000019107983 */ /* 0x001f220000100c00 */
[----:B--2---:R-:W-:Y:S01]  /*4b60*/  FFMA R8, R8, R20, R4 ;  /* 0x0000001408087223 */ /* 0x004fe20000000004 */
[-C--:B------:R-:W-:Y:S01]  /*4b70*/  FMUL R4, R5, R21.reuse ;  /* 0x0000001505047220 */ /* 0x080fe20000400000 */
[----:B------:R-:W-:-:S03]  /*4b80*/  FMUL R5, R6, R21 ;  /* 0x0000001506057220 */ /* 0x000fc60000400000 */
[-C--:B------:R-:W-:Y:S01]  /*4b90*/  FFMA R9, R9, R20.reuse, R4 ;  /* 0x0000001409097223 */ /* 0x080fe20000000004 */
[----:B------:R-:W-:Y:S01]  /*4ba0*/  FFMA R5, R10, R20, R5 ;  /* 0x000000140a057223 */ /* 0x000fe20000000005 */
[----:B------:R-:W-:-:S04]  /*4bb0*/  FMUL R4, R7, R21 ;  /* 0x0000001507047220 */ /* 0x000fc80000400000 */
[----:B------:R-:W-:Y:S01]  /*4bc0*/  FFMA R11, R11, R20, R4 ;  /* 0x000000140b0b7223 */ /* 0x000fe20000000004 */
[----:B------:R0:W-:Y:S04]  /*4bd0*/  STG.E desc[UR6][R28.64+-0x8], R5 ;  /* 0xfffff8051c007986 */ /* 0x0001e8000c101906 */
[----:B------:R-:W-:Y:S04]  /*4be0*/  STG.E desc[UR6][R28.64+-0x10], R8 ;  /* 0xfffff0081c007986 */ /* 0x000fe8000c101906 */
[----:B0-----:R0:W2:Y:S04]  /*4bf0*/  LDL.128 R4, [R26+0x10] ;  /* 0x000010001a047983 */ /* 0x0010a80000100c00 */
[----:B------:R-:W-:Y:S04]  /*4c00*/  STG.E desc[UR6][R28.64+-0xc], R9 ;  /* 0xfffff4091c007986 */ /* 0x000fe8000c101906 */
[----:B------:R1:W-:Y:S04]  /*4c10*/  STG.E desc[UR6][R28.64+-0x4], R11 ;  /* 0xfffffc0b1c007986 */ /* 0x0003e8000c101906 */
[----:B-1----:R1:W5:Y:S01]  /*4c20*/  LDL.128 R8, [R25+0x10] ;  /* 0x0000100019087983 */ /* 0x0023620000100c00 */
[----:B---3--:R-:W-:-:S04]  /*4c30*/  FMUL R12, R12, R21 ;  /* 0x000000150c0c7220 */ /* 0x008fc80000400000 */
[----:B----4-:R-:W-:Y:S01]  /*4c40*/  FFMA R16, R16, R20, R12 ;  /* 0x0000001410107223 */ /* 0x010fe2000000000c */
[----:B------:R-:W-:Y:S01]  /*4c50*/  FMUL R12, R13, R21 ;  /* 0x000000150d0c7220 */ /* 0x000fe20000400000 */
[----:B------:R-:W-:-:S03]  /*4c60*/  IADD3 R27, PT, PT, R27, 0x10, RZ ;  /* 0x000000101b1b7810 */ /* 0x000fc60007ffe0ff */
[-C--:B------:R-:W-:Y:S01]  /*4c70*/  FFMA R17, R17, R20.reuse, R12 ;  /* 0x0000001411117223 */ /* 0x080fe2000000000c */
[-C--:B------:R-:W-:Y:S01]  /*4c80*/  FMUL R12, R15, R21.reuse ;  /* 0x000000150f0c7220 */ /* 0x080fe20000400000 */
[----:B------:R-:W-:Y:S01]  /*4c90*/  ISETP.NE.AND P0, PT, R27, RZ, PT ;  /* 0x000000ff1b00720c */ /* 0x000fe20003f05270 */
[----:B------:R-:W-:Y:S02]  /*4ca0*/  FMUL R13, R14, R21 ;  /* 0x000000150e0d7220 */ /* 0x000fe40000400000 */
[-C--:B------:R-:W-:Y:S02]  /*4cb0*/  FFMA R19, R19, R20.reuse, R12 ;  /* 0x0000001413137223 */ /* 0x080fe4000000000c */
[----:B------:R-:W-:Y:S01]  /*4cc0*/  FFMA R13, R18, R20, R13 ;  /* 0x00000014120d7223 */ /* 0x000fe2000000000d */
[----:B------:R-:W-:Y:S04]  /*4cd0*/  STG.E desc[UR6][R28.64], R16 ;  /* 0x000000101c007986 */ /* 0x000fe8000c101906 */
[----:B------:R-:W-:Y:S04]  /*4ce0*/  STG.E desc[UR6][R28.64+0x4], R17 ;  /* 0x000004111c007986 */ /* 0x000fe8000c101906 */
[----:B------:R-:W-:Y:S04]  /*4cf0*/  STG.E desc[UR6][R28.64+0x8], R13 ;  /* 0x0000080d1c007986 */ /* 0x000fe8000c101906 */
[----:B------:R-:W-:Y:S01]  /*4d00*/  STG.E desc[UR6][R28.64+0xc], R19 ;  /* 0x00000c131c007986 */ /* 0x000fe2000c101906 */
[----:B0-----:R-:W-:-:S02]  /*4d10*/  IADD3 R26, PT, PT, R26, 0x40, RZ ;  /* 0x000000401a1a7810 */ /* 0x001fc40007ffe0ff */
[----:B-1----:R-:W-:Y:S01]  /*4d20*/  IADD3 R25, PT, PT, R25, 0x40, RZ ;  /* 0x0000004019197810 */ /* 0x002fe20007ffe0ff */
[-C--:B--2---:R-:W-:Y:S01]  /*4d30*/  FMUL R15, R4, R21.reuse ;  /* 0x00000015040f7220 */ /* 0x084fe20000400000 */
[-C--:B------:R-:W-:Y:S01]  /*4d40*/  FMUL R4, R5, R21.reuse ;  /* 0x0000001505047220 */ /* 0x080fe20000400000 */
[-C--:B------:R-:W-:Y:S01]  /*4d50*/  FMUL R5, R6, R21.reuse ;  /* 0x0000001506057220 */ /* 0x080fe20000400000 */
[----:B------:R-:W-:Y:S01]  /*4d60*/  FMUL R6, R7, R21 ;  /* 0x0000001507067220 */ /* 0x000fe20000400000 */
[-C--:B-----5:R-:W-:Y:S01]  /*4d70*/  FFMA R15, R8, R20.reuse, R15 ;  /* 0x00000014080f7223 */ /* 0x0a0fe2000000000f */
[-C--:B------:R-:W-:Y:S01]  /*4d80*/  FFMA R9, R9, R20.reuse, R4 ;  /* 0x0000001409097223 */ /* 0x080fe20000000004 */
[-C--:B------:R-:W-:Y:S01]  /*4d90*/  FFMA R5, R10, R20.reuse, R5 ;  /* 0x000000140a057223 */ /* 0x080fe20000000005 */
[----:B------:R-:W-:Y:S02]  /*4da0*/  FFMA R11, R11, R20, R6 ;  /* 0x000000140b0b7223 */ /* 0x000fe40000000006 */
[----:B------:R-:W-:Y:S04]  /*4db0*/  STG.E desc[UR6][R28.64+0x10], R15 ;  /* 0x0000100f1c007986 */ /* 0x000fe8000c101906 */
[----:B------:R-:W-:Y:S04]  /*4dc0*/  STG.E desc[UR6][R28.64+0x14], R9 ;  /* 0x000014091c007986 */ /* 0x000fe8000c101906 */
[----:B------:R-:W-:Y:S04]  /*4dd0*/  STG.E desc[UR6][R28.64+0x18], R5 ;  /* 0x000018051c007986 */ /* 0x000fe8000c101906 */
[----:B------:R0:W-:Y:S02]  /*4de0*/  STG.E desc[UR6][R28.64+0x1c], R11 ;  /* 0x00001c0b1c007986 */ /* 0x0001e4000c101906 */
[----:B0-----:R-:W-:-:S04]  /*4df0*/  IADD3 R28, P1, PT, R28, 0x40, RZ ;  /* 0x000000401c1c7810 */ /* 0x001fc80007f3e0ff */
[----:B------:R-:W-:Y:S01]  /*4e00*/  IADD3.X R29, PT, PT, RZ, R29, RZ, P1, !PT ;  /* 0x0000001dff1d7210 */ /* 0x000fe20000ffe4ff */
[----:B------:R-:W-:Y:S08]  /*4e10*/  @P0 BRA `(.L_x_73) ;  /* 0xfffffffc00040947 */ /* 0x000ff0000383ffff */
.L_x_72:
[----:B------:R-:W-:Y:S05]  /*4e20*/  @!P2 EXIT ;  /* 0x000000000000a94d */ /* 0x000fea0003800000 */
[----:B------:R-:W-:Y:S02]  /*4e30*/  ISETP.GE.U32.AND P0, PT, R24, 0x8, PT ;  /* 0x000000081800780c */ /* 0x000fe40003f06070 */
[----:B------:R-:W-:-:S04]  /*4e40*/  LOP3.LUT R26, R23, 0x7, RZ, 0xc0, !PT ;  /* 0x00000007171a7812 */ /* 0x000fc800078ec0ff */
[----:B------:R-:W-:-:S07]  /*4e50*/  ISETP.NE.AND P1, PT, R26, RZ, PT ;  /* 0x000000ff1a00720c */ /* 0x000fce0003f25270 */
[----:B------:R-:W-:Y:S06]  /*4e60*/  @!P0 BRA `(.L_x_74) ;  /* 0x00000000008c8947 */ /* 0x000fec0003800000 */
[----:B------:R-:W-:Y:S01]  /*4e70*/  LEA R24, R22, R1, 0x2 ;  /* 0x0000000116187211 */ /* 0x000fe200078e10ff */
[----:B------:R-:W0:Y:S04]  /*4e80*/  LDCU.64 UR4, c[0x0][0x380] ;  /* 0x00007000ff0477ac */ /* 0x000e280008000a00 */
[----:B------:R-:W2:Y:S04]  /*4e90*/  LDL.128 R4, [R24+0x400] ;  /* 0x0004000018047983 */ /* 0x000ea80000100c00 */
[----:B------:R-:W3:Y:S04]  /*4ea0*/  LDL.128 R8, [R24] ;  /* 0x0000000018087983 */ /* 0x000ee80000100c00 */
[----:B------:R-:W4:Y:S04]  /*4eb0*/  LDL.128 R12, [R24+0x410] ;  /* 0x00041000180c7983 */ /* 0x000f280000100c00 */
[----:B------:R-:W5:Y:S01]  /*4ec0*/  LDL.128 R16, [R24+0x10] ;  /* 0x0000100018107983 */ /* 0x000f620000100c00 */
[----:B--2---:R-:W-:Y:S01]  /*4ed0*/  FMUL R25, R4, R21 ;  /* 0x0000001504197220 */ /* 0x004fe20000400000 */
[C---:B------:R-:W-:Y:S01]  /*4ee0*/  FMUL R5, R21.reuse, R5 ;  /* 0x0000000515057220 */ /* 0x040fe20000400000 */
[C---:B------:R-:W-:Y:S01]  /*4ef0*/  FMUL R27, R21.reuse, R6 ;  /* 0x00000006151b7220 */ /* 0x040fe20000400000 */
[----:B------:R-:W-:Y:S01]  /*4f00*/  FMUL R6, R21, R7 ;  /* 0x0000000715067220 */ /* 0x000fe20000400000 */
[----:B---3--:R-:W-:Y:S01]  /*4f10*/  FFMA R25, R8, R20, R25 ;  /* 0x0000001408197223 */ /* 0x008fe20000000019 */
[----:B------:R-:W-:Y:S01]  /*4f20*/  IADD3 R8, P0, PT, R3, R22, RZ ;  /* 0x0000001603087210 */ /* 0x000fe20007f1e0ff */
[C---:B------:R-:W-:Y:S01]  /*4f30*/  FFMA R9, R20.reuse, R9, R5 ;  /* 0x0000000914097223 */ /* 0x040fe20000000005 */
[----:B------:R-:W-:Y:S01]  /*4f40*/  FFMA R11, R20, R11, R6 ;  /* 0x0000000b140b7223 */ /* 0x000fe20000000006 */
[----:B----4-:R-:W-:Y:S01]  /*4f50*/  FMUL R7, R12, R21 ;  /* 0x000000150c077220 */ /* 0x010fe20000400000 */
[----:B------:R-:W-:Y:S01]  /*4f60*/  IADD3.X R5, PT, PT, RZ, R0, RZ, P0, !PT ;  /* 0x00000000ff057210 */ /* 0x000fe200007fe4ff */
[C---:B------:R-:W-:Y:S01]  /*4f70*/  FMUL R13, R21.reuse, R13 ;  /* 0x0000000d150d7220 */ /* 0x040fe20000400000 */
[----:B0-----:R-:W-:Y:S01]  /*4f80*/  LEA R4, P0, R8, UR4, 0x2 ;  /* 0x0000000408047c11 */ /* 0x001fe2000f8010ff */
[C---:B------:R-:W-:Y:S01]  /*4f90*/  FMUL R29, R21.reuse, R14 ;  /* 0x0000000e151d7220 */ /* 0x040fe20000400000 */
[----:B------:R-:W-:Y:S01]  /*4fa0*/  FMUL R6, R21, R15 ;  /* 0x0000000f15067220 */ /* 0x000fe20000400000 */
[----:B------:R-:W-:Y:S01]  /*4fb0*/  FFMA R27, R20, R10, R27 ;  /* 0x0000000a141b7223 */ /* 0x000fe2000000001b */
[----:B------:R-:W-:Y:S01]  /*4fc0*/  LEA.HI.X R5, R8, UR5, R5, 0x2, P0 ;  /* 0x0000000508057c11 */ /* 0x000fe200080f1405 */
[----:B-----5:R-:W-:Y:S01]  /*4fd0*/  FFMA R7, R16, R20, R7 ;  /* 0x0000001410077223 */ /* 0x020fe20000000007 */
[C---:B------:R-:W-:Y:S01]  /*4fe0*/  FFMA R13, R20.reuse, R17, R13 ;  /* 0x00000011140d7223 */ /* 0x040fe2000000000d */
[C---:B------:R-:W-:Y:S01]  /*4ff0*/  FFMA R29, R20.reuse, R18, R29 ;  /* 0x00000012141d7223 */ /* 0x040fe2000000001d */
[----:B------:R-:W-:Y:S01]  /*5000*/  FFMA R19, R20, R19, R6 ;  /* 0x0000001314137223 */ /* 0x000fe20000000006 */
[----:B------:R0:W-:Y:S01]  /*5010*/  STG.E desc[UR6][R4.64], R25 ;  /* 0x0000001904007986 */ /* 0x0001e2000c101906 */
[----:B------:R-:W-:-:S03]  /*5020*/  IADD3 R22, PT, PT, R22, 0x8, RZ ;  /* 0x0000000816167810 */ /* 0x000fc60007ffe0ff */
[----:B------:R0:W-:Y:S04]  /*5030*/  STG.E desc[UR6][R4.64+0x4], R9 ;  /* 0x0000040904007986 */ /* 0x0001e8000c101906 */
[----:B------:R0:W-:Y:S04]  /*5040*/  STG.E desc[UR6][R4.64+0x8], R27 ;  /* 0x0000081b04007986 */ /* 0x0001e8000c101906 */
[----:B------:R0:W-:Y:S04]  /*5050*/  STG.E desc[UR6][R4.64+0xc], R11 ;  /* 0x00000c0b04007986 */ /* 0x0001e8000c101906 */
[----:B------:R0:W-:Y:S04]  /*5060*/  STG.E desc[UR6][R4.64+0x10], R7 ;  /* 0x0000100704007986 */ /* 0x0001e8000c101906 */
[----:B------:R0:W-:Y:S04]  /*5070*/  STG.E desc[UR6][R4.64+0x14], R13 ;  /* 0x0000140d04007986 */ /* 0x0001e8000c101906 */
[----:B------:R0:W-:Y:S04]  /*5080*/  STG.E desc[UR6][R4.64+0x18], R29 ;  /* 0x0000181d04007986 */ /* 0x0001e8000c101906 */
[----:B------:R0:W-:Y:S02]  /*5090*/  STG.E desc[UR6][R4.64+0x1c], R19 ;  /* 0x00001c1304007986 */ /* 0x0001e4000c101906 */
.L_x_74:
[----:B------:R-:W-:Y:S05]  /*50a0*/  @!P1 EXIT ;  /* 0x000000000000994d */ /* 0x000fea0003800000 */
[----:B------:R-:W-:Y:S02]  /*50b0*/  ISETP.GE.U32.AND P0, PT, R26, 0x4, PT ;  /* 0x000000041a00780c */ /* 0x000fe40003f06070 */
[----:B------:R-:W-:-:S04]  /*50c0*/  LOP3.LUT R23, R23, 0x3, RZ, 0xc0, !PT ;  /* 0x0000000317177812 */ /* 0x000fc800078ec0ff */
[----:B------:R-:W-:-:S07]  /*50d0*/  ISETP.NE.AND P1, PT, R23, RZ, PT ;  /* 0x000000ff1700720c */ /* 0x000fce0003f25270 */
[----:B------:R-:W-:Y:S06]  /*50e0*/  @!P0 BRA `(.L_x_75) ;  /* 0x0000000000548947 */ /* 0x000fec0003800000 */
[----:B------:R-:W-:Y:S01]  /*50f0*/  LEA R14, R22, R1, 0x2 ;  /* 0x00000001160e7211 */ /* 0x000fe200078e10ff */
[----:B------:R-:W1:Y:S04]  /*5100*/  LDCU.64 UR4, c[0x0][0x380] ;  /* 0x00007000ff0477ac */ /* 0x000e680008000a00 */
[----:B0-----:R-:W2:Y:S04]  /*5110*/  LDL.128 R4, [R14+0x400] ;  /* 0x000400000e047983 */ /* 0x001ea80000100c00 */
[----:B------:R-:W3:Y:S01]  /*5120*/  LDL.128 R8, [R14] ;  /* 0x000000000e087983 */ /* 0x000ee20000100c00 */
[----:B------:R-:W-:-:S02]  /*5130*/  IADD3 R13, P0, PT, R3, R22, RZ ;  /* 0x00000016030d7210 */ /* 0x000fc40007f1e0ff */
[----:B------:R-:W-:Y:S02]  /*5140*/  IADD3 R22, PT, PT, R22, 0x4, RZ ;  /* 0x0000000416167810 */ /* 0x000fe40007ffe0ff */
[----:B------:R-:W-:Y:S02]  /*5150*/  IADD3.X R16, PT, PT, RZ, R0, RZ, P0, !PT ;  /* 0x00000000ff107210 */ /* 0x000fe400007fe4ff */
[----:B-1----:R-:W-:-:S04]  /*5160*/  LEA R12, P0, R13, UR4, 0x2 ;  /* 0x000000040d0c7c11 */ /* 0x002fc8000f8010ff */
[----:B------:R-:W-:Y:S01]  /*5170*/  LEA.HI.X R13, R13, UR5, R16, 0x2, P0 ;  /* 0x000000050d0d7c11 */ /* 0x000fe200080f1410 */
[----:B--2---:R-:W-:Y:S01]  /*5180*/  FMUL R15, R4, R21 ;  /* 0x00000015040f7220 */ /* 0x004fe20000400000 */
[C---:B------:R-:W-:Y:S01]  /*5190*/  FMUL R5, R21.reuse, R5 ;  /* 0x0000000515057220 */ /* 0x040fe20000400000 */
[C---:B------:R-:W-:Y:S01]  /*51a0*/  FMUL R17, R21.reuse, R6 ;  /* 0x0000000615117220 */ /* 0x040fe20000400000 */
[----:B------:R-:W-:Y:S01]  /*51b0*/  FMUL R4, R21, R7 ;  /* 0x0000000715047220 */ /* 0x000fe20000400000 */
[----:B---3--:R-:W-:Y:S01]  /*51c0*/  FFMA R15, R8, R20, R15 ;  /* 0x00000014080f7223 */ /* 0x008fe2000000000f */
[C---:B------:R-:W-:Y:S01]  /*51d0*/  FFMA R5, R20.reuse, R9, R5 ;  /* 0x0000000914057223 */ /* 0x040fe20000000005 */
[C---:B------:R-:W-:Y:S01]  /*51e0*/  FFMA R17, R20.reuse, R10, R17 ;  /* 0x0000000a14117223 */ /* 0x040fe20000000011 */
[----:B------:R-:W-:Y:S02]  /*51f0*/  FFMA R11, R20, R11, R4 ;  /* 0x0000000b140b7223 */ /* 0x000fe40000000004 */
[----:B------:R1:W-:Y:S04]  /*5200*/  STG.E desc[UR6][R12.64], R15 ;  /* 0x0000000f0c007986 */ /* 0x0003e8000c101906 */
[----:B------:R1:W-:Y:S04]  /*5210*/  STG.E desc[UR6][R12.64+0x4], R5 ;  /* 0x000004050c007986 */ /* 0x0003e8000c101906 */
[----:B------:R1:W-:Y:S04]  /*5220*/  STG.E desc[UR6][R12.64+0x8], R17 ;  /* 0x000008110c007986 */ /* 0x0003e8000c101906 */
[----:B------:R1:W-:Y:S02]  /*5230*/  STG.E desc[UR6][R12.64+0xc], R11 ;  /* 0x00000c0b0c007986 */ /* 0x0003e4000c101906 */
.L_x_75:
[----:B------:R-:W-:Y:S05]  /*5240*/  @!P1 EXIT ;  /* 0x000000000000994d */ /* 0x000fea0003800000 */
[----:B------:R-:W2:Y:S01]  /*5250*/  LDCU.64 UR4, c[0x0][0x380] ;  /* 0x00007000ff0477ac */ /* 0x000ea20008000a00 */
[----:B------:R-:W-:Y:S01]  /*5260*/  IADD3 R3, P0, PT, R3, R22, RZ ;  /* 0x0000001603037210 */ /* 0x000fe20007f1e0ff */
[C---:B0-----:R-:W-:Y:S01]  /*5270*/  IMAD R4, R22.reuse, 0x4, R2 ;  /* 0x0000000416047824 */ /* 0x041fe200078e0202 */
[----:B------:R-:W-:Y:S01]  /*5280*/  IADD3 R23, PT, PT, -R23, RZ, RZ ;  /* 0x000000ff17177210 */ /* 0x000fe20007ffe1ff */
[----:B------:R-:W-:Y:S01]  /*5290*/  IMAD R22, R22, 0x4, R1 ;  /* 0x0000000416167824 */ /* 0x000fe200078e0201 */
[----:B------:R-:W-:Y:S02]  /*52a0*/  IADD3.X R0, PT, PT, RZ, R0, RZ, P0, !PT ;  /* 0x00000000ff007210 */ /* 0x000fe400007fe4ff */
[----:B--2---:R-:W-:-:S04]  /*52b0*/  LEA R6, P1, R3, UR4, 0x2 ;  /* 0x0000000403067c11 */ /* 0x004fc8000f8210ff */
[----:B------:R-:W-:-:S09]  /*52c0*/  LEA.HI.X R7, R3, UR5, R0, 0x2, P1 ;  /* 0x0000000503077c11 */ /* 0x000fd200088f1400 */
.L_x_76:
[----:B0-----:R0:W2:Y:S04]  /*52d0*/  LDL R0, [R4] ;  /* 0x0000000004007983 */ /* 0x0010a80000100800 */
[----:B------:R3:W1:Y:S01]  /*52e0*/  LDL R3, [R22] ;  /* 0x0000000016037983 */ /* 0x0006620000100800 */
[----:B------:R-:W-:Y:S02]  /*52f0*/  MOV R2, R6 ;  /* 0x0000000600027202 */ /* 0x000fe40000000f00 */
[----:B------:R-:W-:Y:S02]  /*5300*/  IADD3 R23, PT, PT, R23, 0x1, RZ ;  /* 0x0000000117177810 */ /* 0x000fe40007ffe0ff */
[----:B------:R-:W-:Y:S02]  /*5310*/  IADD3 R6, P1, PT, R6, 0x4, RZ ;  /* 0x0000000406067810 */ /* 0x000fe40007f3e0ff */
[----:B------:R-:W-:-:S02]  /*5320*/  ISETP.NE.AND P0, PT, R23, RZ, PT ;  /* 0x000000ff1700720c */ /* 0x000fc40003f05270 */
[----:B0-----:R-:W-:Y:S02]  /*5330*/  IADD3 R4, PT, PT, R4, 0x4, RZ ;  /* 0x0000000404047810 */ /* 0x001fe40007ffe0ff */
[----:B---3--:R-:W-:Y:S01]  /*5340*/  IADD3 R22, PT, PT, R22, 0x4, RZ ;  /* 0x0000000416167810 */ /* 0x008fe20007ffe0ff */
[----:B--2---:R-:W-:-:S04]  /*5350*/  FMUL R0, R0, R21 ;  /* 0x0000001500007220 */ /* 0x004fc80000400000 */
[----:B-1----:R-:W-:Y:S01]  /*5360*/  FFMA R5, R3, R20, R0 ;  /* 0x0000001403057223 */ /* 0x002fe20000000000 */
[-C--:B------:R-:W-:Y:S02]  /*5370*/  MOV R3, R7.reuse ;  /* 0x0000000700037202 */ /* 0x080fe40000000f00 */
[----:B------:R-:W-:-:S03]  /*5380*/  IADD3.X R7, PT, PT, RZ, R7, RZ, P1, !PT ;  /* 0x00000007ff077210 */ /* 0x000fc60000ffe4ff */
[----:B------:R0:W-:Y:S01]  /*5390*/  STG.E desc[UR6][R2.64], R5 ;  /* 0x0000000502007986 */ /* 0x0001e2000c101906 */
[----:B------:R-:W-:Y:S05]  /*53a0*/  @P0 BRA `(.L_x_76) ;  /* 0xfffffffc00c80947 */ /* 0x000fea000383ffff */
[----:B------:R-:W-:Y:S05]  /*53b0*/  EXIT ;  /* 0x000000000000794d */ /* 0x000fea0003800000 */
        .weak           $__internal_0_$__cuda_sm20_sqrt_rn_f32_slowpath
        .type           $__internal_0_$__cuda_sm20_sqrt_rn_f32_slowpath,@function
        .size           $__internal_0_$__cuda_sm20_sqrt_rn_f32_slowpath,($__internal_1_$__cuda_sm3x_div_rn_noftz_f32_slowpath - $__internal_0_$__cuda_sm20_sqrt_rn_f32_slowpath)
$__internal_0_$__cuda_sm20_sqrt_rn_f32_slowpath:
[----:B------:R-:W-:-:S13]  /*53c0*/  LOP3.LUT P0, RZ, R6, 0x7fffffff, RZ, 0xc0, !PT ;  /* 0x7fffffff06ff7812 */ /* 0x000fda000780c0ff */
[----:B------:R-:W-:Y:S01]  /*53d0*/  @!P0 MOV R7, R6 ;  /* 0x0000000600078202 */ /* 0x000fe20000000f00 */
[----:B------:R-:W-:Y:S06]  /*53e0*/  @!P0 BRA `(.L_x_77) ;  /* 0x0000000000408947 */ /* 0x000fec0003800000 */
[----:B------:R-:W-:-:S13]  /*53f0*/  FSETP.GEU.FTZ.AND P0, PT, R6, RZ, PT ;  /* 0x000000ff0600720b */ /* 0x000fda0003f1e000 */
[----:B------:R-:W-:Y:S01]  /*5400*/  @!P0 MOV R7, 0x7fffffff ;  /* 0x7fffffff00078802 */ /* 0x000fe20000000f00 */
[----:B------:R-:W-:Y:S06]  /*5410*/  @!P0 BRA `(.L_x_77) ;  /* 0x0000000000348947 */ /* 0x000fec0003800000 */
[----:B------:R-:W-:-:S13]  /*5420*/  FSETP.GTU.FTZ.AND P0, PT, |R6|, +INF , PT ;  /* 0x7f8000000600780b */ /* 0x000fda0003f1c200 */
[----:B------:R-:W-:Y:S01]  /*5430*/  @P0 FADD.FTZ R7, R6, 1 ;  /* 0x3f80000006070421 */ /* 0x000fe20000010000 */
[----:B------:R-:W-:Y:S06]  /*5440*/  @P0 BRA `(.L_x_77) ;  /* 0x0000000000280947 */ /* 0x000fec0003800000 */
[----:B------:R-:W-:-:S13]  /*5450*/  FSETP.NEU.FTZ.AND P0, PT, |R6|, +INF , PT ;  /* 0x7f8000000600780b */ /* 0x000fda0003f1d200 */
[----:B------:R-:W-:-:S04]  /*5460*/  @P0 FFMA R8, R6, 1.84467440737095516160e+19, RZ ;  /* 0x5f80000006080823 */ /* 0x000fc800000000ff */
[----:B------:R-:W0:Y:S02]  /*5470*/  @P0 MUFU.RSQ R7, R8 ;  /* 0x0000000800070308 */ /* 0x000e240000001400 */
[----:B0-----:R-:W-:Y:S01]  /*5480*/  @P0 FMUL.FTZ R9, R8, R7 ;  /* 0x0000000708090220 */ /* 0x001fe20000410000 */
[----:B------:R-:W-:Y:S01]  /*5490*/  @P0 FMUL.FTZ R11, R7, 0.5 ;  /* 0x3f000000070b0820 */ /* 0x000fe20000410000 */
[----:B------:R-:W-:Y:S02]  /*54a0*/  @!P0 MOV R7, R6 ;  /* 0x0000000600078202 */ /* 0x000fe40000000f00 */
[----:B------:R-:W-:-:S04]  /*54b0*/  @P0 FADD.FTZ R10, -R9, -RZ ;  /* 0x800000ff090a0221 */ /* 0x000fc80000010100 */
[----:B------:R-:W-:-:S04]  /*54c0*/  @P0 FFMA R10, R9, R10, R8 ;  /* 0x0000000a090a0223 */ /* 0x000fc80000000008 */
[----:B------:R-:W-:-:S04]  /*54d0*/  @P0 FFMA R10, R10, R11, R9 ;  /* 0x0000000b0a0a0223 */ /* 0x000fc80000000009 */
[----:B------:R-:W-:-:S07]  /*54e0*/  @P0 FMUL.FTZ R7, R10, 2.3283064365386962891e-10 ;  /* 0x2f8000000a070820 */ /* 0x000fce0000410000 */
.L_x_77:
[----:B------:R-:W-:Y:S01]  /*54f0*/  MOV R8, R7 ;  /* 0x0000000700087202 */ /* 0x000fe20000000f00 */
[----:B------:R-:W-:Y:S01]  /*5500*/  HFMA2 R7, -RZ, RZ, 0, 0 ;  /* 0x00000000ff077431 */ /* 0x000fe200000001ff */
[----:B------:R-:W-:-:S04]  /*5510*/  MOV R6, R12 ;  /* 0x0000000c00067202 */ /* 0x000fc80000000f00 */
[----:B------:R-:W-:Y:S05]  /*5520*/  RET.REL.NODEC R6 `(_Z26poincare_ball_layer_kernelPfPKfS1_ffii) ;  /* 0xffffffa806b47950 */ /* 0x000fea0003c3ffff */
        .weak           $__internal_1_$__cuda_sm3x_div_rn_noftz_f32_slowpath
        .type           $__internal_1_$__cuda_sm3x_div_rn_noftz_f32_slowpath,@function
        .size           $__internal_1_$__cuda_sm3x_div_rn_noftz_f32_slowpath,(.L_x_120 - $__internal_1_$__cuda_sm3x_div_rn_noftz_f32_slowpath)
$__internal_1_$__cuda_sm3x_div_rn_noftz_f32_slowpath:
[----:B------:R-:W-:Y:S01]  /*5530*/  SHF.R.U32.HI R7, RZ, 0x17, R6 ;  /* 0x00000017ff077819 */ /* 0x000fe20000011606 */
[----:B------:R-:W-:Y:S01]  /*5540*/  BSSY.RECONVERGENT B4, `(.L_x_78) ;  /* 0x0000063000047945 */ /* 0x000fe20003800200 */
[----:B------:R-:W-:Y:S02]  /*5550*/  SHF.R.U32.HI R9, RZ, 0x17, R5 ;  /* 0x00000017ff097819 */ /* 0x000fe40000011605 */
[----:B------:R-:W-:Y:S02]  /*5560*/  LOP3.LUT R7, R7, 0xff, RZ, 0xc0, !PT ;  /* 0x000000ff07077812 */ /* 0x000fe400078ec0ff */
[----:B------:R-:W-:Y:S02]  /*5570*/  LOP3.LUT R14, R9, 0xff, RZ, 0xc0, !PT ;  /* 0x000000ff090e7812 */ /* 0x000fe400078ec0ff */
[----:B------:R-:W-:Y:S02]  /*5580*/  IADD3 R12, PT, PT, R7, -0x1, RZ ;  /* 0xffffffff070c7810 */ /* 0x000fe40007ffe0ff */
[----:B------:R-:W-:-:S02]  /*5590*/  IADD3 R11, PT, PT, R14, -0x1, RZ ;  /* 0xffffffff0e0b7810 */ /* 0x000fc40007ffe0ff */
[----:B------:R-:W-:Y:S02]  /*55a0*/  ISETP.GT.U32.AND P0, PT, R12, 0xfd, PT ;  /* 0x000000fd0c00780c */ /* 0x000fe40003f04070 */
[----:B------:R-:W-:Y:S02]  /*55b0*/  MOV R10, R6 ;  /* 0x00000006000a7202 */ /* 0x000fe40000000f00 */
[----:B------:R-:W-:-:S13]  /*55c0*/  ISETP.GT.U32.OR P0, PT, R11, 0xfd, P0 ;  /* 0x000000fd0b00780c */ /* 0x000fda0000704470 */
[----:B------:R-:W-:Y:S01]  /*55d0*/  @!P0 MOV R9, RZ ;  /* 0x000000ff00098202 */ /* 0x000fe20000000f00 */
[----:B------:R-:W-:Y:S06]  /*55e0*/  @!P0 BRA `(.L_x_79) ;  /* 0x00000000005c8947 */ /* 0x000fec0003800000 */
[----:B------:R-:W-:Y:S02]  /*55f0*/  FSETP.GTU.FTZ.AND P0, PT, |R5|, +INF , PT ;  /* 0x7f8000000500780b */ /* 0x000fe40003f1c200 */
[----:B------:R-:W-:-:S04]  /*5600*/  FSETP.GTU.FTZ.AND P1, PT, |R6|, +INF , PT ;  /* 0x7f8000000600780b */ /* 0x000fc80003f3c200 */
[----:B------:R-:W-:-:S13]  /*5610*/  PLOP3.LUT P0, PT, P0, P1, PT, 0xf8, 0x8f ;  /* 0x00000000008f781c */ /* 0x000fda0000703f70 */
[----:B------:R-:W-:Y:S05]  /*5620*/  @P0 BRA `(.L_x_80) ;  /* 0x00000004004c0947 */ /* 0x000fea0003800000 */
[----:B------:R-:W-:-:S13]  /*5630*/  LOP3.LUT P0, RZ, R10, 0x7fffffff, R5, 0xc8, !PT ;  /* 0x7fffffff0aff7812 */ /* 0x000fda000780c805 */
[----:B------:R-:W-:Y:S05]  /*5640*/  @!P0 BRA `(.L_x_81) ;  /* 0x00000004003c8947 */ /* 0x000fea0003800000 */
[C---:B------:R-:W-:Y:S02]  /*5650*/  FSETP.NEU.FTZ.AND P3, PT, |R5|.reuse, +INF , PT ;  /* 0x7f8000000500780b */ /* 0x040fe40003f7d200 */
[----:B------:R-:W-:Y:S02]  /*5660*/  FSETP.NEU.FTZ.AND P1, PT, |R6|, +INF , PT ;  /* 0x7f8000000600780b */ /* 0x000fe40003f3d200 */
[----:B------:R-:W-:-:S11]  /*5670*/  FSETP.NEU.FTZ.AND P0, PT, |R5|, +INF , PT ;  /* 0x7f8000000500780b */ /* 0x000fd60003f1d200 */
[----:B------:R-:W-:Y:S05]  /*5680*/  @!P1 BRA !P3, `(.L_x_81) ;  /* 0x00000004002c9947 */ /* 0x000fea0005800000 */
[----:B------:R-:W-:-:S04]  /*5690*/  LOP3.LUT P3, RZ, R5, 0x7fffffff, RZ, 0xc0, !PT ;  /* 0x7fffffff05ff7812 */ /* 0x000fc8000786c0ff */
[----:B------:R-:W-:-:S13]  /*56a0*/  PLOP3.LUT P1, PT, P1, P3, PT, 0x2f, 0xf2 ;  /* 0x0000000000f2781c */ /* 0x000fda0000f26577 */
[----:B------:R-:W-:Y:S05]  /*56b0*/  @P1 BRA `(.L_x_82) ;  /* 0x0000000400181947 */ /* 0x000fea0003800000 */
[----:B------:R-:W-:-:S04]  /*56c0*/  LOP3.LUT P1, RZ, R10, 0x7fffffff, RZ, 0xc0, !PT ;  /* 0x7fffffff0aff7812 */ /* 0x000fc8000782c0ff */
[----:B------:R-:W-:-:S13]  /*56d0*/  PLOP3.LUT P0, PT, P0, P1, PT, 0x2f, 0xf2 ;  /* 0x0000000000f2781c */ /* 0x000fda0000702577 */
[----:B------:R-:W-:Y:S05]  /*56e0*/  @P0 BRA `(.L_x_83) ;  /* 0x0000000400000947 */ /* 0x000fea0003800000 */
[----:B------:R-:W-:Y:S02]  /*56f0*/  ISETP.GE.AND P0, PT, R11, RZ, PT ;  /* 0x000000ff0b00720c */ /* 0x000fe40003f06270 */
[----:B------:R-:W-:-:S11]  /*5700*/  ISETP.GE.AND P1, PT, R12, RZ, PT ;  /* 0x000000ff0c00720c */ /* 0x000fd60003f26270 */
[----:B------:R-:W-:Y:S01]  /*5710*/  @P0 MOV R9, RZ ;  /* 0x000000ff00090202 */ /* 0x000fe20000000f00 */
[----:B------:R-:W-:Y:S01]  /*5720*/  @!P0 FFMA R5, R5, 1.84467440737095516160e+19, RZ ;  /* 0x5f80000005058823 */ /* 0x000fe200000000ff */
[----:B------:R-:W-:Y:S01]  /*5730*/  @!P0 MOV R9, 0xffffffc0 ;  /* 0xffffffc000098802 */ /* 0x000fe20000000f00 */
[----:B------:R-:W-:-:S03]  /*5740*/  @!P1 FFMA R10, R6, 1.84467440737095516160e+19, RZ ;  /* 0x5f800000060a9823 */ /* 0x000fc600000000ff */
[----:B------:R-:W-:-:S07]  /*5750*/  @!P1 IADD3 R9, PT, PT, R9, 0x40, RZ ;  /* 0x0000004009099810 */ /* 0x000fce0007ffe0ff */
.L_x_79:
[----:B------:R-:W-:Y:S01]  /*5760*/  LEA R11, R7, 0xc0800000, 0x17 ;  /* 0xc0800000070b7811 */ /* 0x000fe200078eb8ff */
[----:B------:R-:W-:Y:S01]  /*5770*/  BSSY.RECONVERGENT B5, `(.L_x_84) ;  /* 0x0000036000057945 */ /* 0x000fe20003800200 */
[----:B------:R-:W-:Y:S02]  /*5780*/  IADD3 R14, PT, PT, R14, -0x7f, RZ ;  /* 0xffffff810e0e7810 */ /* 0x000fe40007ffe0ff */
[----:B------:R-:W-:-:S03]  /*5790*/  IADD3 R13, PT, PT, -R11, R10, RZ ;  /* 0x0000000a0b0d7210 */ /* 0x000fc60007ffe1ff */
[C---:B------:R-:W-:Y:S01]  /*57a0*/  IMAD R5, R14.reuse, -0x800000, R5 ;  /* 0xff8000000e057824 */ /* 0x040fe200078e0205 */
[----:B------:R-:W0:Y:S01]  /*57b0*/  MUFU.RCP R10, R13 ;  /* 0x0000000d000a7308 */ /* 0x000e220000001000 */
[----:B------:R-:W-:Y:S01]  /*57c0*/  FADD.FTZ R12, -R13, -RZ ;  /* 0x800000ff0d0c7221 */ /* 0x000fe20000010100 */
[----:B------:R-:W-:-:S04]  /*57d0*/  IADD3 R14, PT, PT, R14, 0x7f, -R7 ;  /* 0x0000007f0e0e7810 */ /* 0x000fc80007ffe807 */
[----:B------:R-:W-:Y:S01]  /*57e0*/  IADD3 R14, PT, PT, R14, R9, RZ ;  /* 0x000000090e0e7210 */ /* 0x000fe20007ffe0ff */
[----:B0-----:R-:W-:-:S04]  /*57f0*/  FFMA R11, R10, R12, 1 ;  /* 0x3f8000000a0b7423 */ /* 0x001fc8000000000c */
[----:B------:R-:W-:-:S04]  /*5800*/  FFMA R10, R10, R11, R10 ;  /* 0x0000000b0a0a7223 */ /* 0x000fc8000000000a */
[----:B------:R-:W-:-:S04]  /*5810*/  FFMA R11, R5, R10, RZ ;  /* 0x0000000a050b7223 */ /* 0x000fc800000000ff */
[----:B------:R-:W-:-:S04]  /*5820*/  FFMA R15, R12, R11, R5 ;  /* 0x0000000b0c0f7223 */ /* 0x000fc80000000005 */
[----:B------:R-:W-:-:S04]  /*5830*/  FFMA R11, R10, R15, R11 ;  /* 0x0000000f0a0b7223 */ /* 0x000fc8000000000b */
[----:B------:R-:W-:-:S04]  /*5840*/  FFMA R12, R12, R11, R5 ;  /* 0x0000000b0c0c7223 */ /* 0x000fc80000000005 */
[----:B------:R-:W-:-:S05]  /*5850*/  FFMA R5, R10, R12, R11 ;  /* 0x0000000c0a057223 */ /* 0x000fca000000000b */
[----:B------:R-:W-:-:S04]  /*5860*/  SHF.R.U32.HI R7, RZ, 0x17, R5 ;  /* 0x00000017ff077819 */ /* 0x000fc80000011605 */
[----:B------:R-:W-:-:S04]  /*5870*/  LOP3.LUT R7, R7, 0xff, RZ, 0xc0, !PT ;  /* 0x000000ff07077812 */ /* 0x000fc800078ec0ff */
[----:B------:R-:W-:-:S04]  /*5880*/  IADD3 R13, PT, PT, R7, R14, RZ ;  /* 0x0000000e070d7210 */ /* 0x000fc80007ffe0ff */
[----:B------:R-:W-:-:S04]  /*5890*/  IADD3 R7, PT, PT, R13, -0x1, RZ ;  /* 0xffffffff0d077810 */ /* 0x000fc80007ffe0ff */
[----:B------:R-:W-:-:S13]  /*58a0*/  ISETP.GE.U32.AND P0, PT, R7, 0xfe, PT ;  /* 0x000000fe0700780c */ /* 0x000fda0003f06070 */
[----:B------:R-:W-:Y:S05]  /*58b0*/  @!P0 BRA `(.L_x_85) ;  /* 0x0000000000808947 */ /* 0x000fea0003800000 */
[----:B------:R-:W-:-:S13]  /*58c0*/  ISETP.GT.AND P0, PT, R13, 0xfe, PT ;  /* 0x000000fe0d00780c */ /* 0x000fda0003f04270 */
[----:B------:R-:W-:Y:S05]  /*58d0*/  @P0 BRA `(.L_x_86) ;  /* 0x00000000006c0947 */ /* 0x000fea0003800000 */
[----:B------:R-:W-:-:S13]  /*58e0*/  ISETP.GE.AND P0, PT, R13, 0x1, PT ;  /* 0x000000010d00780c */ /* 0x000fda0003f06270 */
[----:B------:R-:W-:Y:S05]  /*58f0*/  @P0 BRA `(.L_x_87) ;  /* 0x0000000000740947 */ /* 0x000fea0003800000 */
[----:B------:R-:W-:Y:S02]  /*5900*/  ISETP.GE.AND P0, PT, R13, -0x18, PT ;  /* 0xffffffe80d00780c */ /* 0x000fe40003f06270 */
[----:B------:R-:W-:-:S11]  /*5910*/  LOP3.LUT R5, R5, 0x80000000, RZ, 0xc0, !PT ;  /* 0x8000000005057812 */ /* 0x000fd600078ec0ff */
[----:B------:R-:W-:Y:S05]  /*5920*/  @!P0 BRA `(.L_x_87) ;  /* 0x0000000000688947 */ /* 0x000fea0003800000 */
[CCC-:B------:R-:W-:Y:S01]  /*5930*/  FFMA.RZ R7, R10.reuse, R12.reuse, R11.reuse ;  /* 0x0000000c0a077223 */ /* 0x1c0fe2000000c00b */
[C---:B------:R-:W-:Y:S02]  /*5940*/  ISETP.NE.AND P3, PT, R13.reuse, RZ, PT ;  /* 0x000000ff0d00720c */ /* 0x040fe40003f65270 */
[----:B------:R-:W-:Y:S02]  /*5950*/  ISETP.NE.AND P1, PT, R13, RZ, PT ;  /* 0x000000ff0d00720c */ /* 0x000fe40003f25270 */
[----:B------:R-:W-:Y:S01]  /*5960*/  LOP3.LUT R9, R7, 0x7fffff, RZ, 0xc0, !PT ;  /* 0x007fffff07097812 */ /* 0x000fe200078ec0ff */
[CCC-:B------:R-:W-:Y:S01]  /*5970*/  FFMA.RP R7, R10.reuse, R12.reuse, R11.reuse ;  /* 0x0000000c0a077223 */ /* 0x1c0fe2000000800b */
[----:B------:R-:W-:Y:S01]  /*5980*/  FFMA.RM R10, R10, R12, R11 ;  /* 0x0000000c0a0a7223 */ /* 0x000fe2000000400b */
[----:B------:R-:W-:Y:S02]  /*5990*/  IADD3 R12, PT, PT, R13, 0x20, RZ ;  /* 0x000000200d0c7810 */ /* 0x000fe40007ffe0ff */
[----:B------:R-:W-:-:S02]  /*59a0*/  LOP3.LUT R9, R9, 0x800000, RZ, 0xfc, !PT ;  /* 0x0080000009097812 */ /* 0x000fc400078efcff */
[----:B------:R-:W-:Y:S02]  /*59b0*/  IADD3 R11, PT, PT, -R13, RZ, RZ ;  /* 0x000000ff0d0b7210 */ /* 0x000fe40007ffe1ff */
[----:B------:R-:W-:Y:S02]  /*59c0*/  SHF.L.U32 R12, R9, R12, RZ ;  /* 0x0000000c090c7219 */ /* 0x000fe400000006ff */
[----:B------:R-:W-:Y:S02]  /*59d0*/  FSETP.NEU.FTZ.AND P0, PT, R7, R10, PT ;  /* 0x0000000a0700720b */ /* 0x000fe40003f1d000 */
[----:B------:R-:W-:Y:S02]  /*59e0*/  SEL R10, R11, RZ, P3 ;  /* 0x000000ff0b0a7207 */ /* 0x000fe40001800000 */
[----:B------:R-:W-:Y:S02]  /*59f0*/  ISETP.NE.AND P1, PT, R12, RZ, P1 ;  /* 0x000000ff0c00720c */ /* 0x000fe40000f25270 */
[----:B------:R-:W-:-:S02]  /*5a00*/  SHF.R.U32.HI R10, RZ, R10, R9 ;  /* 0x0000000aff0a7219 */ /* 0x000fc40000011609 */
[----:B------:R-:W-:Y:S02]  /*5a10*/  PLOP3.LUT P0, PT, P0, P1, PT, 0xf8, 0x8f ;  /* 0x00000000008f781c */ /* 0x000fe40000703f70 */
[----:B------:R-:W-:Y:S02]  /*5a20*/  SHF.R.U32.HI R12, RZ, 0x1, R10 ;  /* 0x00000001ff0c7819 */ /* 0x000fe4000001160a */
[----:B------:R-:W-:-:S04]  /*5a30*/  SEL R7, RZ, 0x1, !P0 ;  /* 0x00000001ff077807 */ /* 0x000fc80004000000 */
[----:B------:R-:W-:-:S04]  /*5a40*/  LOP3.LUT R7, R7, 0x1, R12, 0xf8, !PT ;  /* 0x0000000107077812 */ /* 0x000fc800078ef80c */
[----:B------:R-:W-:-:S04]  /*5a50*/  LOP3.LUT R7, R7, R10, RZ, 0xc0, !PT ;  /* 0x0000000a07077212 */ /* 0x000fc800078ec0ff */
[----:B------:R-:W-:-:S04]  /*5a60*/  IADD3 R12, PT, PT, R12, R7, RZ ;  /* 0x000000070c0c7210 */ /* 0x000fc80007ffe0ff */
[----:B------:R-:W-:Y:S01]  /*5a70*/  LOP3.LUT R5, R12, R5, RZ, 0xfc, !PT ;  /* 0x000000050c057212 */ /* 0x000fe200078efcff */
[----:B------:R-:W-:Y:S06]  /*5a80*/  BRA `(.L_x_87) ;  /* 0x0000000000107947 */ /* 0x000fec0003800000 */
.L_x_86:
[----:B------:R-:W-:-:S04]  /*5a90*/  LOP3.LUT R5, R5, 0x80000000, RZ, 0xc0, !PT ;  /* 0x8000000005057812 */ /* 0x000fc800078ec0ff */
[----:B------:R-:W-:Y:S01]  /*5aa0*/  LOP3.LUT R5, R5, 0x7f800000, RZ, 0xfc, !PT ;  /* 0x7f80000005057812 */ /* 0x000fe200078efcff */
[----:B------:R-:W-:Y:S06]  /*5ab0*/  BRA `(.L_x_87) ;  /* 0x0000000000047947 */ /* 0x000fec0003800000 */
.L_x_85:
[----:B------:R-:W-:-:S07]  /*5ac0*/  LEA R5, R14, R5, 0x17 ;  /* 0x000000050e057211 */ /* 0x000fce00078eb8ff */
.L_x_87:
[----:B------:R-:W-:Y:S05]  /*5ad0*/  BSYNC.RECONVERGENT B5 ;  /* 0x0000000000057941 */ /* 0x000fea0003800200 */
.L_x_84:
[----:B------:R-:W-:Y:S05]  /*5ae0*/  BRA `(.L_x_88) ;  /* 0x0000000000207947 */ /* 0x000fea0003800000 */
.L_x_83:
[----:B------:R-:W-:-:S04]  /*5af0*/  LOP3.LUT R5, R10, 0x80000000, R5, 0x48, !PT ;  /* 0x800000000a057812 */ /* 0x000fc800078e4805 */
[----:B------:R-:W-:Y:S01]  /*5b00*/  LOP3.LUT R5, R5, 0x7f800000, RZ, 0xfc, !PT ;  /* 0x7f80000005057812 */ /* 0x000fe200078efcff */
[----:B------:R-:W-:Y:S06]  /*5b10*/  BRA `(.L_x_88) ;  /* 0x0000000000147947 */ /* 0x000fec0003800000 */
.L_x_82:
[----:B------:R-:W-:Y:S01]  /*5b20*/  LOP3.LUT R5, R10, 0x80000000, R5, 0x48, !PT ;  /* 0x800000000a057812 */ /* 0x000fe200078e4805 */
[----:B------:R-:W-:Y:S06]  /*5b30*/  BRA `(.L_x_88) ;  /* 0x00000000000c7947 */ /* 0x000fec0003800000 */
.L_x_81:
[----:B------:R-:W0:Y:S01]  /*5b40*/  MUFU.RSQ R5, -QNAN ;  /* 0xffc0000000057908 */ /* 0x000e220000001400 */
[----:B------:R-:W-:Y:S05]  /*5b50*/  BRA `(.L_x_88) ;  /* 0x0000000000047947 */ /* 0x000fea0003800000 */
.L_x_80:
[----:B------:R-:W-:-:S07]  /*5b60*/  FADD.FTZ R5, R5, R6 ;  /* 0x0000000605057221 */ /* 0x000fce0000010000 */
.L_x_88:
[----:B------:R-:W-:Y:S05]  /*5b70*/  BSYNC.RECONVERGENT B4 ;  /* 0x0000000000047941 */ /* 0x000fea0003800200 */
.L_x_78:
[----:B------:R-:W-:-:S04]  /*5b80*/  HFMA2 R9, -RZ, RZ, 0, 0 ;  /* 0x00000000ff097431 */ /* 0x000fc800000001ff */
[----:B0-----:R-:W-:Y:S05]  /*5b90*/  RET.REL.NODEC R8 `(_Z26poincare_ball_layer_kernelPfPKfS1_ffii) ;  /* 0xffffffa408187950 */ /* 0x001fea0003c3ffff */
.L_x_89:
[----:B------:R-:W-:-:S00]  /*5ba0*/  BRA `(.L_x_89) ;  /* 0xfffffffc00fc7947 */ /* 0x000fc0000383ffff */
[----:B------:R-:W-:-:S00]  /*5bb0*/  NOP ;  /* 0x0000000000007918 */ /* 0x000fc00000000000 */
        /* <DEDUP_REMOVED lines=12> */
.L_x_120:


//--------------------- .text._Z24poincare_distance_kernelPfPKfS1_fii --------------------------
	.section	.text._Z24poincare_distance_kernelPfPKfS1_fii,"ax",@progbits
	.align	128
        .global         _Z24poincare_distance_kernelPfPKfS1_fii
        .type           _Z24poincare_distance_kernelPfPKfS1_fii,@function
        .size           _Z24poincare_distance_kernelPfPKfS1_fii,(.L_x_122 - _Z24poincare_distance_kernelPfPKfS1_fii)
        .other          _Z24poincare_distance_kernelPfPKfS1_fii,@"STO_CUDA_ENTRY STV_DEFAULT"
_Z24poincare_distance_kernelPfPKfS1_fii:
.text._Z24poincare_distance_kernelPfPKfS1_fii:
[----:B------:R-:W-:Y:S01]  /*0000*/  LDC R1, c[0x0][0x37c] ;  /* 0x0000df00ff017b82 */ /* 0x000fe20000000800 */
[----:B------:R-:W0:Y:S07]  /*0010*/  S2R R3, SR_TID.X ;  /* 0x0000000000037919 */ /* 0x000e2e0000002100 */
[----:B------:R-:W0:Y:S01]  /*0020*/  S2UR UR4, SR_CTAID.X ;  /* 0x00000000000479c3 */ /* 0x000e220000002500 */
[----:B------:R-:W1:Y:S07]  /*0030*/  LDCU UR5, c[0x0][0x39c] ;  /* 0x00007380ff0577ac */ /* 0x000e6e0008000800 */
[----:B------:R-:W0:Y:S02]  /*0040*/  LDC R6, c[0x0][0x360] ;  /* 0x0000d800ff067b82 */ /* 0x000e240000000800 */
[----:B0-----:R-:W-:-:S05]  /*0050*/  IMAD R6, R6, UR4, R3 ;  /* 0x0000000406067c24 */ /* 0x001fca000f8e0203 */
[----:B-1----:R-:W-:-:S13]  /*0060*/  ISETP.GE.AND P0, PT, R6, UR5, PT ;  /* 0x0000000506007c0c */ /* 0x002fda000bf06270 */
[----:B------:R-:W-:Y:S05]  /*0070*/  @P0 EXIT ;  /* 0x000000000000094d */ /* 0x000fea0003800000 */
[----:B------:R-:W0:Y:S01]  /*0080*/  LDCU UR5, c[0x0][0x3a0] ;  /* 0x00007400ff0577ac */ /* 0x000e220008000800 */
[----:B------:R-:W-:Y:S01]  /*0090*/  HFMA2 R8, -RZ, RZ, 0, 0 ;  /* 0x00000000ff087431 */ /* 0x000fe200000001ff */
[----:B------:R-:W-:Y:S01]  /*00a0*/  MOV R7, RZ ;  /* 0x000000ff00077202 */ /* 0x000fe20000000f00 */
[----:B------:R-:W-:Y:S01]  /*00b0*/  IMAD.MOV.U32 R0, RZ, RZ, RZ ;  /* 0x000000ffff007224 */ /* 0x000fe200078e00ff */
[----:B------:R-:W1:Y:S01]  /*00c0*/  LDCU.64 UR8, c[0x0][0x358] ;  /* 0x00006b00ff0877ac */ /* 0x000e620008000a00 */
[----:B0-----:R-:W-:-:S09]  /*00d0*/  UISETP.GE.AND UP0, UPT, UR5, 0x1, UPT ;  /* 0x000000010500788c */ /* 0x001fd2000bf06270 */
[----:B-1----:R-:W-:Y:S05]  /*00e0*/  BRA.U !UP0, `(.L_x_90) ;  /* 0x0000000908507547 */ /* 0x002fea000b800000 */
[----:B------:R-:W-:Y:S02]  /*00f0*/  UISETP.GE.U32.AND UP1, UPT, UR5, 0x8, UPT ;  /* 0x000000080500788c */ /* 0x000fe4000bf26070 */
[----:B------:R-:W-:Y:S01]  /*0100*/  IMAD R10, R6, UR5, RZ ;  /* 0x00000005060a7c24 */ /* 0x000fe2000f8e02ff */
[----:B------:R-:W-:Y:S01]  /*0110*/  ULOP3.LUT UR6, UR5, 0x7, URZ, 0xc0, !UPT ;  /* 0x0000000705067892 */ /* 0x000fe2000f8ec0ff */
[----:B------:R-:W-:Y:S01]  /*0120*/  MOV R0, RZ ;  /* 0x000000ff00007202 */ /* 0x000fe20000000f00 */
[----:B------:R-:W-:Y:S01]  /*0130*/  IMAD.MOV.U32 R7, RZ, RZ, RZ ;  /* 0x000000ffff077224 */ /* 0x000fe200078e00ff */
[----:B------:R-:W-:Y:S01]  /*0140*/  MOV R8, RZ ;  /* 0x000000ff00087202 */ /* 0x000fe20000000f00 */
[----:B------:R-:W-:Y:S01]  /*0150*/  UISETP.NE.AND UP0, UPT, UR6, URZ, UPT ;  /* 0x000000ff0600728c */ /* 0x000fe2000bf05270 */
[----:B------:R-:W-:Y:S01]  /*0160*/  SHF.R.S32.HI R9, RZ, 0x1f, R10 ;  /* 0x0000001fff097819 */ /* 0x000fe2000001140a */
[----:B------:R-:W-:Y:S01]  /*0170*/  UMOV UR4, URZ ;  /* 0x000000ff00047c82 */ /* 0x000fe20008000000 */
[----:B------:R-:W-:Y:S08]  /*0180*/  BRA.U !UP1, `(.L_x_91) ;  /* 0x0000000109ec7547 */ /* 0x000ff0000b800000 */
[----:B------:R-:W0:Y:S01]  /*0190*/  LDCU.64 UR10, c[0x0][0x388] ;  /* 0x00007100ff0a77ac */ /* 0x000e220008000a00 */
[C---:B------:R-:W-:Y:S01]  /*01a0*/  LEA R4, P0, R10.reuse, 0x10, 0x2 ;  /* 0x000000100a047811 */ /* 0x040fe200078010ff */
[----:B------:R-:W-:Y:S01]  /*01b0*/  HFMA2 R0, -RZ, RZ, 0, 0 ;  /* 0x00000000ff007431 */ /* 0x000fe200000001ff */
[----:B------:R-:W1:Y:S02]  /*01c0*/  LDCU.64 UR12, c[0x0][0x390] ;  /* 0x00007200ff0c77ac */ /* 0x000e640008000a00 */
[----:B------:R-:W-:Y:S01]  /*01d0*/  LEA.HI.X R5, R10, RZ, R9, 0x2, P0 ;  /* 0x000000ff0a057211 */ /* 0x000fe200000f1409 */
[----:B------:R-:W-:-:S04]  /*01e0*/  ULOP3.LUT UR4, UR5, 0x7ffffff8, URZ, 0xc0, !UPT ;  /* 0x7ffffff805047892 */ /* 0x000fc8000f8ec0ff */
[----:B------:R-:W-:Y:S01]  /*01f0*/  UIADD3 UR7, UPT, UPT, -UR4, URZ, URZ ;  /* 0x000000ff04077290 */ /* 0x000fe2000fffe1ff */
[C---:B0-----:R-:W-:Y:S02]  /*0200*/  IADD3 R2, P1, PT, R4.reuse, UR10, RZ ;  /* 0x0000000a04027c10 */ /* 0x041fe4000ff3e0ff */
[----:B-1----:R-:W-:Y:S02]  /*0210*/  IADD3 R4, P2, PT, R4, UR12, RZ ;  /* 0x0000000c04047c10 */ /* 0x002fe4000ff5e0ff */
[C---:B------:R-:W-:Y:S02]  /*0220*/  IADD3.X R17, PT, PT, R5.reuse, UR11, RZ, P1, !PT ;  /* 0x0000000b05117c10 */ /* 0x040fe40008ffe4ff */
[----:B------:R-:W-:-:S09]  /*0230*/  IADD3.X R5, PT, PT, R5, UR13, RZ, P2, !PT ;  /* 0x0000000d05057c10 */ /* 0x000fd200097fe4ff */
.L_x_92:
[----:B------:R-:W-:Y:S01]  /*0240*/  IMAD.MOV.U32 R3, RZ, RZ, R17 ;  /* 0x000000ffff037224 */ /* 0x000fe200078e0011 */
        /* <DEDUP_REMOVED lines=14> */
[----:B------:R0:W5:Y:S04]  /*0330*/  LDG.E R14, desc[UR8][R2.64+0xc] ;  /* 0x00000c08020e7981 */ /* 0x000168000c1e1900 */
[----:B------:R1:W5:Y:S01]  /*0340*/  LDG.E R13, desc[UR8][R4.64+0xc] ;  /* 0x00000c08040d7981 */ /* 0x000362000c1e1900 */
[----:B------:R-:W-:Y:S01]  /*0350*/  UIADD3 UR7, UPT, UPT, UR7, 0x8, URZ ;  /* 0x0000000807077890 */ /* 0x000fe2000fffe0ff */
[----:B0-----:R-:W-:-:S03]  /*0360*/  IADD3 R2, P0, PT, R2, 0x20, RZ ;  /* 0x0000002002027810 */ /* 0x001fc60007f1e0ff */
[----:B------:R-:W-:Y:S01]  /*0370*/  UISETP.NE.AND UP1, UPT, UR7, URZ, UPT ;  /* 0x000000ff0700728c */ /* 0x000fe2000bf25270 */
[C---:B---3--:R-:W-:Y:S01]  /*0380*/  FFMA R27, R25.reuse, R25, R8 ;  /* 0x00000019191b7223 */ /* 0x048fe20000000008 */
[-C--:B--2---:R-:W-:Y:S01]  /*0390*/  FFMA R0, R25, R26.reuse, R0 ;  /* 0x0000001a19007223 */ /* 0x084fe20000000000 */
[----:B------:R-:W-:Y:S02]  /*03a0*/  FFMA R26, R26, R26, R7 ;  /* 0x0000001a1a1a7223 */ /* 0x000fe40000000007 */
[C---:B----4-:R-:W-:Y:S01]  /*03b0*/  FFMA R27, R24.reuse, R24, R27 ;  /* 0x00000018181b7223 */ /* 0x050fe2000000001b */
[-C--:B-----5:R-:W-:Y:S01]  /*03c0*/  FFMA R0, R24, R23.reuse, R0 ;  /* 0x0000001718007223 */ /* 0x0a0fe20000000000 */
        /* <DEDUP_REMOVED lines=9> */
[----:B------:R-:W-:Y:S01]  /*0460*/  FFMA R26, R17, R17, R26 ;  /* 0x00000011111a7223 */ /* 0x000fe2000000001a */
[----:B------:R-:W-:Y:S01]  /*0470*/  IADD3.X R17, PT, PT, RZ, R3, RZ, P0, !PT ;  /* 0x00000003ff117210 */ /* 0x000fe200007fe4ff */
[C---:B------:R-:W-:Y:S01]  /*0480*/  FFMA R8, R18.reuse, R18, R27 ;  /* 0x0000001212087223 */ /* 0x040fe2000000001b */
[-C--:B------:R-:W-:Y:S01]  /*0490*/  FFMA R3, R18, R15.reuse, R0 ;  /* 0x0000000f12037223 */ /* 0x080fe20000000000 */
[----:B------:R-:W-:Y:S01]  /*04a0*/  FFMA R15, R15, R15, R26 ;  /* 0x0000000f0f0f7223 */ /* 0x000fe2000000001a */
[----:B-1----:R-:W-:Y:S01]  /*04b0*/  IADD3 R4, P0, PT, R4, 0x20, RZ ;  /* 0x0000002004047810 */ /* 0x002fe20007f1e0ff */
[C---:B------:R-:W-:Y:S01]  /*04c0*/  FFMA R7, R11.reuse, R11, R8 ;  /* 0x0000000b0b077223 */ /* 0x040fe20000000008 */
[-C--:B------:R-:W-:Y:S01]  /*04d0*/  FFMA R0, R11, R16.reuse, R3 ;  /* 0x000000100b007223 */ /* 0x080fe20000000003 */
[----:B------:R-:W-:Y:S01]  /*04e0*/  FFMA R16, R16, R16, R15 ;  /* 0x0000001010107223 */ /* 0x000fe2000000000f */
[----:B------:R-:W-:Y:S01]  /*04f0*/  IADD3.X R5, PT, PT, RZ, R5, RZ, P0, !PT ;  /* 0x00000005ff057210 */ /* 0x000fe200007fe4ff */
[C---:B------:R-:W-:Y:S01]  /*0500*/  FFMA R8, R14.reuse, R14, R7 ;  /* 0x0000000e0e087223 */ /* 0x040fe20000000007 */
[-C--:B------:R-:W-:Y:S01]  /*0510*/  FFMA R0, R14, R13.reuse, R0 ;  /* 0x0000000d0e007223 */ /* 0x080fe20000000000 */
[----:B------:R-:W-:Y:S01]  /*0520*/  FFMA R7, R13, R13, R16 ;  /* 0x0000000d0d077223 */ /* 0x000fe20000000010 */
[----:B------:R-:W-:Y:S06]  /*0530*/  BRA.U UP1, `(.L_x_92) ;  /* 0xfffffffd01407547 */ /* 0x000fec000b83ffff */
.L_x_91:
[----:B------:R-:W-:Y:S05]  /*0540*/  BRA.U !UP0, `(.L_x_93) ;  /* 0x0000000508347547 */ /* 0x000fea000b800000 */
[----:B------:R-:W-:Y:S02]  /*0550*/  UISETP.GE.U32.AND UP0, UPT, UR6, 0x4, UPT ;  /* 0x000000040600788c */ /* 0x000fe4000bf06070 */
[----:B------:R-:W-:-:S04]  /*0560*/  ULOP3.LUT UR7, UR5, 0x3, URZ, 0xc0, !UPT ;  /* 0x0000000305077892 */ /* 0x000fc8000f8ec0ff */
[----:B------:R-:W-:-:S03]  /*0570*/  UISETP.NE.AND UP1, UPT, UR7, URZ, UPT ;  /* 0x000000ff0700728c */ /* 0x000fc6000bf25270 */
[----:B------:R-:W-:Y:S08]  /*0580*/  BRA.U !UP0, `(.L_x_94) ;  /* 0x00000001087c7547 */ /* 0x000ff0000b800000 */
[----:B------:R-:W0:Y:S01]  /*0590*/  LDCU.64 UR10, c[0x0][0x388] ;  /* 0x00007100ff0a77ac */ /* 0x000e220008000a00 */
[----:B------:R-:W-:Y:S01]  /*05a0*/  IADD3 R3, P0, PT, R10, UR4, RZ ;  /* 0x000000040a037c10 */ /* 0x000fe2000ff1e0ff */
[----:B------:R-:W1:Y:S03]  /*05b0*/  LDCU.64 UR12, c[0x0][0x390] ;  /* 0x00007200ff0c77ac */ /* 0x000e660008000a00 */
[----:B------:R-:W-:Y:S01]  /*05c0*/  SHF.L.U32 R2, R3, 0x2, RZ ;  /* 0x0000000203027819 */ /* 0x000fe200000006ff */
[----:B------:R-:W-:-:S05]  /*05d0*/  IMAD.X R4, RZ, RZ, R9, P0 ;  /* 0x000000ffff047224 */ /* 0x000fca00000e0609 */
[----:B------:R-:W-:Y:S02]  /*05e0*/  SHF.L.U64.HI R3, R3, 0x2, R4 ;  /* 0x0000000203037819 */ /* 0x000fe40000010204 */
[C---:B0-----:R-:W-:Y:S02]  /*05f0*/  IADD3 R4, P0, PT, R2.reuse, UR10, RZ ;  /* 0x0000000a02047c10 */ /* 0x041fe4000ff1e0ff */
[----:B-1----:R-:W-:Y:S02]  /*0600*/  IADD3 R2, P1, PT, R2, UR12, RZ ;  /* 0x0000000c02027c10 */ /* 0x002fe4000ff3e0ff */
[C---:B------:R-:W-:Y:S02]  /*0610*/  IADD3.X R5, PT, PT, R3.reuse, UR11, RZ, P0, !PT ;  /* 0x0000000b03057c10 */ /* 0x040fe400087fe4ff */
[----:B------:R-:W-:-:S03]  /*0620*/  IADD3.X R3, PT, PT, R3, UR13, RZ, P1, !PT ;  /* 0x0000000d03037c10 */ /* 0x000fc60008ffe4ff */
        /* <DEDUP_REMOVED lines=8> */
[----:B------:R-:W-:Y:S01]  /*06b0*/  UIADD3 UR4, UPT, UPT, UR4, 0x4, URZ ;  /* 0x0000000404047890 */ /* 0x000fe2000fffe0ff */
[C---:B--2---:R-:W-:Y:S01]  /*06c0*/  FFMA R8, R11.reuse, R11, R8 ;  /* 0x0000000b0b087223 */ /* 0x044fe20000000008 */
[-C--:B---3--:R-:W-:Y:S01]  /*06d0*/  FFMA R0, R11, R12.reuse, R0 ;  /* 0x0000000c0b007223 */ /* 0x088fe20000000000 */
        /* <DEDUP_REMOVED lines=9> */
[----:B------:R-:W-:-:S07]  /*0770*/  FFMA R7, R18, R18, R7 ;  /* 0x0000001212077223 */ /* 0x000fce0000000007 */
.L_x_94:
[----:B------:R-:W-:Y:S05]  /*0780*/  BRA.U !UP1, `(.L_x_93) ;  /* 0x0000000109a47547 */ /* 0x000fea000b800000 */
[----:B------:R-:W-:Y:S02]  /*0790*/  UISETP.NE.AND UP0, UPT, UR7, 0x1, UPT ;  /* 0x000000010700788c */ /* 0x000fe4000bf05270 */
[----:B------:R-:W-:-:S04]  /*07a0*/  ULOP3.LUT UR5, UR5, 0x1, URZ, 0xc0, !UPT ;  /* 0x0000000105057892 */ /* 0x000fc8000f8ec0ff */
[----:B------:R-:W-:-:S03]  /*07b0*/  UISETP.NE.U32.AND UP1, UPT, UR5, 0x1, UPT ;  /* 0x000000010500788c */ /* 0x000fc6000bf25070 */
[----:B------:R-:W-:Y:S08]  /*07c0*/  BRA.U !UP0, `(.L_x_95) ;  /* 0x0000000108547547 */ /* 0x000ff0000b800000 */
[----:B------:R-:W0:Y:S01]  /*07d0*/  LDCU.64 UR6, c[0x0][0x388] ;  /* 0x00007100ff0677ac */ /* 0x000e220008000a00 */
[----:B------:R-:W-:Y:S01]  /*07e0*/  IADD3 R2, P0, PT, R10, UR4, RZ ;  /* 0x000000040a027c10 */ /* 0x000fe2000ff1e0ff */
[----:B------:R-:W1:Y:S03]  /*07f0*/  LDCU.64 UR10, c[0x0][0x390] ;  /* 0x00007200ff0a77ac */ /* 0x000e660008000a00 */
[----:B------:R-:W-:Y:S01]  /*0800*/  IADD3.X R3, PT, PT, RZ, R9, RZ, P0, !PT ;  /* 0x00000009ff037210 */ /* 0x000fe200007fe4ff */
[----:B------:R-:W-:-:S03]  /*0810*/  IMAD.SHL.U32 R4, R2, 0x4, RZ ;  /* 0x0000000402047824 */ /* 0x000fc600078e00ff */
        /* <DEDUP_REMOVED lines=8> */
[----:B------:R-:W5:Y:S01]  /*08a0*/  LDG.E R14, desc[UR8][R4.64+0x4] ;  /* 0x00000408040e7981 */ /* 0x000f62000c1e1900 */
[----:B------:R-:W-:Y:S01]  /*08b0*/  UIADD3 UR4, UPT, UPT, UR4, 0x2, URZ ;  /* 0x0000000204047890 */ /* 0x000fe2000fffe0ff */
[C---:B--2---:R-:W-:Y:S01]  /*08c0*/  FFMA R8, R11.reuse, R11, R8 ;  /* 0x0000000b0b087223 */ /* 0x044fe20000000008 */
[-C--:B---3--:R-:W-:Y:S01]  /*08d0*/  FFMA R0, R11, R12.reuse, R0 ;  /* 0x0000000c0b007223 */ /* 0x088fe20000000000 */
[----:B------:R-:W-:-:S02]  /*08e0*/  FFMA R7, R12, R12, R7 ;  /* 0x0000000c0c077223 */ /* 0x000fc40000000007 */
[C---:B----4-:R-:W-:Y:S01]  /*08f0*/  FFMA R8, R13.reuse, R13, R8 ;  /* 0x0000000d0d087223 */ /* 0x050fe20000000008 */
[-C--:B-----5:R-:W-:Y:S01]  /*0900*/  FFMA R0, R13, R14.reuse, R0 ;  /* 0x0000000e0d007223 */ /* 0x0a0fe20000000000 */
[----:B------:R-:W-:-:S07]  /*0910*/  FFMA R7, R14, R14, R7 ;  /* 0x0000000e0e077223 */ /* 0x000fce0000000007 */
.L_x_95:
[----:B------:R-:W-:Y:S05]  /*0920*/  BRA.U UP1, `(.L_x_93) ;  /* 0x00000001013c7547 */ /* 0x000fea000b800000 */
[----:B------:R-:W0:Y:S01]  /*0930*/  LDCU.64 UR6, c[0x0][0x388] ;  /* 0x00007100ff0677ac */ /* 0x000e220008000a00 */
[----:B------:R-:W-:Y:S01]  /*0940*/  IADD3 R5, P0, PT, R10, UR4, RZ ;  /* 0x000000040a057c10 */ /* 0x000fe2000ff1e0ff */
[----:B------:R-:W1:Y:S03]  /*0950*/  LDCU.64 UR10, c[0x0][0x390] ;  /* 0x00007200ff0a77ac */ /* 0x000e660008000a00 */
[----:B------:R-:W-:Y:S02]  /*0960*/  IADD3.X R2, PT, PT, RZ, R9, RZ, P0, !PT ;  /* 0x00000009ff027210 */ /* 0x000fe400007fe4ff */
[C---:B------:R-:W-:Y:S02]  /*0970*/  SHF.L.U32 R4, R5.reuse, 0x2, RZ ;  /* 0x0000000205047819 */ /* 0x040fe400000006ff */
[----:B------:R-:W-:Y:S02]  /*0980*/  SHF.L.U64.HI R5, R5, 0x2, R2 ;  /* 0x0000000205057819 */ /* 0x000fe40000010202 */
[----:B0-----:R-:W-:-:S02]  /*0990*/  IADD3 R2, P0, PT, R4, UR6, RZ ;  /* 0x0000000604027c10 */ /* 0x001fc4000ff1e0ff */
[----:B-1----:R-:W-:Y:S02]  /*09a0*/  IADD3 R4, P1, PT, R4, UR10, RZ ;  /* 0x0000000a04047c10 */ /* 0x002fe4000ff3e0ff */
[C---:B------:R-:W-:Y:S02]  /*09b0*/  IADD3.X R3, PT, PT, R5.reuse, UR7, RZ, P0, !PT ;  /* 0x0000000705037c10 */ /* 0x040fe400087fe4ff */
[----:B------:R-:W-:-:S04]  /*09c0*/  IADD3.X R5, PT, PT, R5, UR11, RZ, P1, !PT ;  /* 0x0000000b05057c10 */ /* 0x000fc80008ffe4ff */
[----:B------:R-:W2:Y:S04]  /*09d0*/  LDG.E R3, desc[UR8][R2.64] ;  /* 0x0000000802037981 */ /* 0x000ea8000c1e1900 */
[----:B------:R-:W3:Y:S01]  /*09e0*/  LDG.E R4, desc[UR8][R4.64] ;  /* 0x0000000804047981 */ /* 0x000ee2000c1e1900 */
[C---:B--2---:R-:W-:Y:S01]  /*09f0*/  FFMA R8, R3.reuse, R3, R8 ;  /* 0x0000000303087223 */ /* 0x044fe20000000008 */
[-C--:B---3--:R-:W-:Y:S01]  /*0a00*/  FFMA R0, R3, R4.reuse, R0 ;  /* 0x0000000403007223 */ /* 0x088fe20000000000 */
[----:B------:R-:W-:-:S07]  /*0a10*/  FFMA R7, R4, R4, R7 ;  /* 0x0000000404077223 */ /* 0x000fce0000000007 */
.L_x_93:
[----:B------:R-:W-:-:S07]  /*0a20*/  FADD R0, R0, R0 ;  /* 0x0000000000007221 */ /* 0x000fce0000000000 */
.L_x_90:
[----:B------:R-:W0:Y:S01]  /*0a30*/  LDC R5, c[0x0][0x398] ;  /* 0x0000e600ff057b82 */ /* 0x000e220000000800 */
[----:B------:R-:W-:-:S04]  /*0a40*/  FADD R3, R7, R8 ;  /* 0x0000000807037221 */ /* 0x000fc80000000000 */
[----:B------:R-:W-:-:S05]  /*0a50*/  FADD R0, R3, -R0 ;  /* 0x8000000003007221 */ /* 0x000fca0000000000 */
[----:B------:R-:W-:Y:S01]  /*0a60*/  FMNMX.NAN R11, R0, 1.0000000116860974231e-07, !PT ;  /* 0x33d6bf95000b7809 */ /* 0x000fe20007820000 */
[----:B0-----:R-:W-:Y:S01]  /*0a70*/  VIADD R4, R5, 0xf3000000 ;  /* 0xf300000005047836 */ /* 0x001fe20000000000 */
[----:B------:R0:W1:Y:S01]  /*0a80*/  MUFU.RSQ R2, R5 ;  /* 0x0000000500027308 */ /* 0x0000620000001400 */
[-C--:B------:R-:W-:Y:S01]  /*0a90*/  FFMA R8, -R8, R5.reuse, 1 ;  /* 0x3f80000008087423 */ /* 0x080fe20000000105 */
[----:B------:R-:W-:Y:S02]  /*0aa0*/  FFMA R7, -R7, R5, 1 ;  /* 0x3f80000007077423 */ /* 0x000fe40000000105 */
[----:B------:R-:W-:Y:S02]  /*0ab0*/  ISETP.GT.U32.AND P0, PT, R4, 0x727fffff, PT ;  /* 0x727fffff0400780c */ /* 0x000fe40003f04070 */
[----:B------:R-:W-:-:S05]  /*0ac0*/  FMUL R3, R8, R7 ;  /* 0x0000000708037220 */ /* 0x000fca0000400000 */
[----:B------:R-:W-:-:S06]  /*0ad0*/  FMNMX.NAN R3, R3, 1.0000000116860974231e-07, !PT ;  /* 0x33d6bf9503037809 */ /* 0x000fcc0007820000 */
[----:B01----:R-:W-:Y:S05]  /*0ae0*/  @!P0 BRA `(.L_x_96) ;  /* 0x0000000000208947 */ /* 0x003fea0003800000 */
[----:B------:R-:W0:Y:S01]  /*0af0*/  LDCU UR4, c[0x0][0x398] ;  /* 0x00007300ff0477ac */ /* 0x000e220008000800 */
[----:B------:R-:W-:Y:S01]  /*0b00*/  BSSY.RECONVERGENT B0, `(.L_x_97) ;  /* 0x0000004000007945 */ /* 0x000fe20003800200 */
[----:B------:R-:W-:Y:S02]  /*0b10*/  MOV R10, 0xb40 ;  /* 0x00000b40000a7802 */ /* 0x000fe40000000f00 */
[----:B0-----:R-:W-:-:S07]  /*0b20*/  MOV R0, UR4 ;  /* 0x0000000400007c02 */ /* 0x001fce0008000f00 */
[----:B------:R-:W-:Y:S05]  /*0b30*/  CALL.REL.NOINC `($__internal_2_$__cuda_sm20_sqrt_rn_f32_slowpath) ;  /* 0x0000000400807944 */ /* 0x000fea0003c00000 */
[----:B------:R-:W-:Y:S05]  /*0b40*/  BSYNC.RECONVERGENT B0 ;  /* 0x0000000000007941 */ /* 0x000fea0003800200 */
.L_x_97:
[----:B------:R-:W-:Y:S01]  /*0b50*/  MOV R2, R0 ;  /* 0x0000000000027202 */ /* 0x000fe20000000f00 */
[----:B------:R-:W-:Y:S06]  /*0b60*/  BRA `(.L_x_98) ;  /* 0x0000000000107947 */ /* 0x000fec0003800000 */
.L_x_96:
[C---:B------:R-:W-:Y:S01]  /*0b70*/  FMUL.FTZ R0, R2.reuse, R5 ;  /* 0x0000000502007220 */ /* 0x040fe20000410000 */
[----:B------:R-:W-:-:S03]  /*0b80*/  FMUL.FTZ R2, R2, 0.5 ;  /* 0x3f00000002027820 */ /* 0x000fc60000410000 */
[----:B------:R-:W-:-:S04]  /*0b90*/  FFMA R5, -R0, R0, R5 ;  /* 0x0000000000057223 */ /* 0x000fc80000000105 */
[----:B------:R-:W-:-:S07]  /*0ba0*/  FFMA R2, R5, R2, R0 ;  /* 0x0000000205027223 */ /* 0x000fce0000000000 */
.L_x_98:
[----:B------:R-:W0:Y:S01]  /*0bb0*/  LDCU UR4, c[0x0][0x398] ;  /* 0x00007300ff0477ac */ /* 0x000e220008000800 */
[----:B------:R-:W1:Y:S01]  /*0bc0*/  MUFU.RCP R4, R3 ;  /* 0x0000000300047308 */ /* 0x000e620000001000 */
[----:B------:R-:W-:Y:S01]  /*0bd0*/  BSSY.RECONVERGENT B0, `(.L_x_99) ;  /* 0x000000c000007945 */ /* 0x000fe20003800200 */
[----:B0-----:R-:W-:Y:S01]  /*0be0*/  FMUL R0, R11, UR4 ;  /* 0x000000040b007c20 */ /* 0x001fe20008400000 */
[----:B-1----:R-:W-:-:S05]  /*0bf0*/  FFMA R5, -R3, R4, 1 ;  /* 0x3f80000003057423 */ /* 0x002fca0000000104 */
[----:B------:R-:W0:Y:S01]  /*0c00*/  FCHK P0, R0, R3 ;  /* 0x0000000300007302 */ /* 0x000e220000000000 */
[----:B------:R-:W-:-:S04]  /*0c10*/  FFMA R5, R4, R5, R4 ;  /* 0x0000000504057223 */ /* 0x000fc80000000004 */
[----:B------:R-:W-:-:S04]  /*0c20*/  FFMA R4, R0, R5, RZ ;  /* 0x0000000500047223 */ /* 0x000fc800000000ff */
[----:B------:R-:W-:-:S04]  /*0c30*/  FFMA R7, -R3, R4, R0 ;  /* 0x0000000403077223 */ /* 0x000fc80000000100 */
[----:B------:R-:W-:Y:S01]  /*0c40*/  FFMA R4, R5, R7, R4 ;  /* 0x0000000705047223 */ /* 0x000fe20000000004 */
[----:B0-----:R-:W-:Y:S06]  /*0c50*/  @!P0 BRA `(.L_x_100) ;  /* 0x00000000000c8947 */ /* 0x001fec0003800000 */
[----:B------:R-:W-:-:S07]  /*0c60*/  MOV R8, 0xc80 ;  /* 0x00000c8000087802 */ /* 0x000fce0000000f00 */
[----:B------:R-:W-:Y:S05]  /*0c70*/  CALL.REL.NOINC `($__internal_3_$__cuda_sm3x_div_rn_noftz_f32_slowpath) ;  /* 0x00000004008c7944 */ /* 0x000fea0003c00000 */
[----:B------:R-:W-:-:S07]  /*0c80*/  IMAD.MOV.U32 R4, RZ, RZ, R0 ;  /* 0x000000ffff047224 */ /* 0x000fce00078e0000 */
.L_x_100:
[----:B------:R-:W-:Y:S05]  /*0c90*/  BSYNC.RECONVERGENT B0 ;  /* 0x0000000000007941 */ /* 0x000fea0003800200 */
.L_x_99:
[----:B------:R-:W-:Y:S01]  /*0ca0*/  IADD3 R0, PT, PT, R4, -0xd000000, RZ ;  /* 0xf300000004007810 */ /* 0x000fe20007ffe0ff */
[----:B------:R0:W1:Y:S01]  /*0cb0*/  MUFU.RSQ R5, R4 ;  /* 0x0000000400057308 */ /* 0x0000620000001400 */
[----:B------:R-:W-:Y:S02]  /*0cc0*/  BSSY.RECONVERGENT B0, `(.L_x_101) ;  /* 0x000000c000007945 */ /* 0x000fe40003800200 */
[----:B------:R-:W-:-:S13]  /*0cd0*/  ISETP.GT.U32.AND P0, PT, R0, 0x727fffff, PT ;  /* 0x727fffff0000780c */ /* 0x000fda0003f04070 */
[----:B0-----:R-:W-:Y:S05]  /*0ce0*/  @!P0 BRA `(.L_x_102) ;  /* 0x0000000000148947 */ /* 0x001fea0003800000 */
[----:B------:R-:W-:Y:S02]  /*0cf0*/  MOV R0, R4 ;  /* 0x0000000400007202 */ /* 0x000fe40000000f00 */
[----:B------:R-:W-:-:S07]  /*0d00*/  MOV R10, 0xd20 ;  /* 0x00000d20000a7802 */ /* 0x000fce0000000f00 */
[----:B-1----:R-:W-:Y:S05]  /*0d10*/  CALL.REL.NOINC `($__internal_2_$__cuda_sm20_sqrt_rn_f32_slowpath) ;  /* 0x0000000400087944 */ /* 0x002fea0003c00000 */
[----:B------:R-:W-:Y:S01]  /*0d20*/  IMAD.MOV.U32 R3, RZ, RZ, R0 ;  /* 0x000000ffff037224 */ /* 0x000fe200078e0000 */
[----:B------:R-:W-:Y:S06]  /*0d30*/  BRA `(.L_x_103) ;  /* 0x0000000000107947 */ /* 0x000fec0003800000 */
.L_x_102:
[C---:B-1----:R-:W-:Y:S01]  /*0d40*/  FMUL.FTZ R3, R5.reuse, R4 ;  /* 0x0000000405037220 */ /* 0x042fe20000410000 */
[----:B------:R-:W-:-:S03]  /*0d50*/  FMUL.FTZ R0, R5, 0.5 ;  /* 0x3f00000005007820 */ /* 0x000fc60000410000 */
[----:B------:R-:W-:-:S04]  /*0d60*/  FFMA R4, -R3, R3, R4 ;  /* 0x0000000303047223 */ /* 0x000fc80000000104 */
[----:B------:R-:W-:-:S07]  /*0d70*/  FFMA R3, R4, R0, R3 ;  /* 0x0000000004037223 */ /* 0x000fce0000000003 */
.L_x_103:
[----:B------:R-:W-:Y:S05]  /*0d80*/  BSYNC.RECONVERGENT B0 ;  /* 0x0000000000007941 */ /* 0x000fea0003800200 */
.L_x_101:
[C---:B------:R-:W-:Y:S01]  /*0d90*/  FADD R0, -|R3|.reuse, 1 ;  /* 0x3f80000003007421 */ /* 0x040fe20000000300 */
[----:B------:R-:W-:Y:S01]  /*0da0*/  FSETP.GT.AND P0, PT, |R3|, 8.50705917302346158658e+37, PT ;  /* 0x7e8000000300780b */ /* 0x000fe20003f04200 */
[----:B------:R-:W-:Y:S01]  /*0db0*/  HFMA2 R9, -RZ, RZ, 1.625, 0 ;  /* 0x3e800000ff097431 */ /* 0x000fe200000001ff */
[----:B------:R-:W-:Y:S01]  /*0dc0*/  UMOV UR4, 0x40000000 ;  /* 0x4000000000047882 */ /* 0x000fe20000000000 */
[----:B------:R-:W-:Y:S02]  /*0dd0*/  BSSY.RECONVERGENT B0, `(.L_x_104) ;  /* 0x0000031000007945 */ /* 0x000fe40003800200 */
[----:B------:R-:W0:Y:S02]  /*0de0*/  MUFU.RCP R0, R0 ;  /* 0x0000000000007308 */ /* 0x000e240000001000 */
[----:B0-----:R-:W-:Y:S01]  /*0df0*/  FADD R4, R0, R0 ;  /* 0x0000000000047221 */ /* 0x001fe20000000000 */
[----:B------:R-:W-:-:S03]  /*0e00*/  MOV R0, 0x3d39bf78 ;  /* 0x3d39bf7800007802 */ /* 0x000fc60000000f00 */
[----:B------:R-:W-:-:S05]  /*0e10*/  FMUL R4, R4, |R3| ;  /* 0x4000000304047220 */ /* 0x000fca0000400000 */
[----:B------:R-:W-:-:S04]  /*0e20*/  FSEL R4, R4, -2, !P0 ;  /* 0xc000000004047808 */ /* 0x000fc80004000000 */
[C---:B------:R-:W-:Y:S01]  /*0e30*/  ISETP.GE.U32.AND P0, PT, R4.reuse, 0x7f800000, PT ;  /* 0x7f8000000400780c */ /* 0x040fe20003f06070 */
[----:B------:R-:W-:-:S03]  /*0e40*/  FADD.RZ R5, R4, 1 ;  /* 0x3f80000004057421 */ /* 0x000fc6000000c000 */
[----:B------:R-:W-:Y:S02]  /*0e50*/  ISETP.GT.AND P1, PT, R4, -0x40800000, P0 ;  /* 0xbf8000000400780c */ /* 0x000fe40000724270 */
[----:B------:R-:W-:-:S04]  /*0e60*/  IADD3 R5, PT, PT, R5, -0x3f400000, RZ ;  /* 0xc0c0000005057810 */ /* 0x000fc80007ffe0ff */
[----:B------:R-:W-:-:S03]  /*0e70*/  LOP3.LUT R5, R5, 0xff800000, RZ, 0xc0, !PT ;  /* 0xff80000005057812 */ /* 0x000fc600078ec0ff */
[C---:B------:R-:W-:Y:S02]  /*0e80*/  @P0 FSETP.NEU.AND P2, PT, R4.reuse, RZ, PT ;  /* 0x000000ff0400020b */ /* 0x040fe40003f4d000 */
[----:B------:R-:W-:Y:S01]  /*0e90*/  IADD3 R8, PT, PT, -R5, 0x40800000, RZ ;  /* 0x4080000005087810 */ /* 0x000fe20007ffe1ff */
[----:B------:R-:W-:Y:S01]  /*0ea0*/  IMAD.IADD R7, R4, 0x1, -R5 ;  /* 0x0000000104077824 */ /* 0x000fe200078e0a05 */
[----:B------:R-:W-:-:S03]  /*0eb0*/  I2FP.F32.S32 R5, R5 ;  /* 0x0000000500057245 */ /* 0x000fc60000201400 */
[----:B------:R-:W-:Y:S02]  /*0ec0*/  FFMA R8, R8, R9, -1 ;  /* 0xbf80000008087423 */ /* 0x000fe40000000009 */
[----:B------:R-:W0:Y:S01]  /*0ed0*/  MUFU.RCP R9, R2 ;  /* 0x0000000200097308 */ /* 0x000e220000001000 */
[----:B------:R-:W-:Y:S01]  /*0ee0*/  FMUL R5, R5, 1.1920928955078125e-07 ;  /* 0x3400000005057820 */ /* 0x000fe20000400000 */
[----:B------:R-:W-:-:S04]  /*0ef0*/  FADD R7, R7, R8 ;  /* 0x0000000807077221 */ /* 0x000fc80000000000 */
[----:B------:R-:W-:-:S04]  /*0f00*/  FFMA R0, R7, -R0, 0.10546888411045074463 ;  /* 0x3dd8001207007423 */ /* 0x000fc80000000800 */
[----:B------:R-:W-:-:S04]  /*0f10*/  FFMA R0, R7, R0, -0.13229703903198242188 ;  /* 0xbe0778e007007423 */ /* 0x000fc80000000000 */
[----:B------:R-:W-:Y:S01]  /*0f20*/  FFMA R0, R7, R0, 0.14491446316242218018 ;  /* 0x3e14647507007423 */ /* 0x000fe20000000000 */
[----:B0-----:R-:W-:-:S03]  /*0f30*/  FFMA R8, R9, -R2, 1 ;  /* 0x3f80000009087423 */ /* 0x001fc60000000802 */
        /* <DEDUP_REMOVED lines=8> */
[----:B------:R-:W-:Y:S01]  /*0fc0*/  FFMA R5, R5, 0.69314718246459960938, R0 ;  /* 0x3f31721805057823 */ /* 0x000fe20000000000 */
[----:B------:R-:W-:Y:S01]  /*0fd0*/  FFMA R0, R9, R8, R9 ;  /* 0x0000000809007223 */ /* 0x000fe20000000009 */
[----:B------:R-:W-:Y:S02]  /*0fe0*/  IMAD.U32 R9, RZ, RZ, UR4 ;  /* 0x00000004ff097e24 */ /* 0x000fe4000f8e00ff */
[----:B------:R-:W-:Y:S01]  /*0ff0*/  @P1 FFMA R5, R4, R7, +INF ;  /* 0x7f80000004051423 */ /* 0x000fe20000000007 */
[----:B------:R-:W-:Y:S02]  /*1000*/  HFMA2 R8, -RZ, RZ, 1.75, 0 ;  /* 0x3f000000ff087431 */ /* 0x000fe400000001ff */
[----:B------:R-:W-:Y:S01]  /*1010*/  FFMA R7, R0, 2, RZ ;  /* 0x4000000000077823 */ /* 0x000fe200000000ff */
[----:B------:R-:W0:Y:S01]  /*1020*/  FCHK P1, R9, R2 ;  /* 0x0000000209007302 */ /* 0x000e220000020000 */
[----:B------:R-:W-:Y:S02]  /*1030*/  @P0 FSEL R5, R5, -RZ, P2 ;  /* 0x800000ff05050208 */ /* 0x000fe40001000000 */
[----:B------:R-:W-:Y:S01]  /*1040*/  LOP3.LUT R4, R8, 0x80000000, R3, 0xb8, !PT ;  /* 0x8000000008047812 */ /* 0x000fe200078eb803 */
[----:B------:R-:W-:-:S04]  /*1050*/  FFMA R3, R7, -R2, 2 ;  /* 0x4000000007037423 */ /* 0x000fc80000000802 */
[----:B------:R-:W-:Y:S01]  /*1060*/  FFMA R7, R0, R3, R7 ;  /* 0x0000000300077223 */ /* 0x000fe20000000007 */
[----:B------:R-:W-:Y:S01]  /*1070*/  FMUL R4, R4, R5 ;  /* 0x0000000504047220 */ /* 0x000fe20000400000 */
[----:B0-----:R-:W-:Y:S06]  /*1080*/  @!P1 BRA `(.L_x_105) ;  /* 0x0000000000149947 */ /* 0x001fec0003800000 */
[----:B------:R-:W-:Y:S01]  /*1090*/  MOV R3, R2 ;  /* 0x0000000200037202 */ /* 0x000fe20000000f00 */
[----:B------:R-:W-:Y:S01]  /*10a0*/  IMAD.MOV.U32 R0, RZ, RZ, 0x40000000 ;  /* 0x40000000ff007424 */ /* 0x000fe200078e00ff */
[----:B------:R-:W-:-:S07]  /*10b0*/  MOV R8, 0x10d0 ;  /* 0x000010d000087802 */ /* 0x000fce0000000f00 */
[----:B------:R-:W-:Y:S05]  /*10c0*/  CALL.REL.NOINC `($__internal_3_$__cuda_sm3x_div_rn_noftz_f32_slowpath) ;  /* 0x0000000000787944 */ /* 0x000fea0003c00000 */
[----:B------:R-:W-:-:S07]  /*10d0*/  MOV R7, R0 ;  /* 0x0000000000077202 */ /* 0x000fce0000000f00 */
.L_x_105:
[----:B------:R-:W-:Y:S05]  /*10e0*/  BSYNC.RECONVERGENT B0 ;  /* 0x0000000000007941 */ /* 0x000fea0003800200 */
.L_x_104:
[----:B------:R-:W0:Y:S01]  /*10f0*/  LDC.64 R2, c[0x0][0x380] ;  /* 0x0000e000ff027b82 */ /* 0x000e220000000a00 */
[----:B------:R-:W-:Y:S01]  /*1100*/  FMUL R5, R4, R7 ;  /* 0x0000000704057220 */ /* 0x000fe20000400000 */
[----:B0-----:R-:W-:-:S05]  /*1110*/  IMAD.WIDE R6, R6, 0x4, R2 ;  /* 0x0000000406067825 */ /* 0x001fca00078e0202 */
[----:B------:R-:W-:Y:S01]  /*1120*/  STG.E desc[UR8][R6.64], R5 ;  /* 0x0000000506007986 */ /* 0x000fe2000c101908 */
[----:B------:R-:W-:Y:S05]  /*1130*/  EXIT ;  /* 0x000000000000794d */ /* 0x000fea0003800000 */
        .weak           $__internal_2_$__cuda_sm20_sqrt_rn_f32_slowpath
        .type           $__internal_2_$__cuda_sm20_sqrt_rn_f32_slowpath,@function
        .size           $__internal_2_$__cuda_sm20_sqrt_rn_f32_slowpath,($__internal_3_$__cuda_sm3x_div_rn_noftz_f32_slowpath - $__internal_2_$__cuda_sm20_sqrt_rn_f32_slowpath)
$__internal_2_$__cuda_sm20_sqrt_rn_f32_slowpath:
[----:B------:R-:W-:-:S13]  /*1140*/  LOP3.LUT P0, RZ, R0, 0x7fffffff, RZ, 0xc0, !PT ;  /* 0x7fffffff00ff7812 */ /* 0x000fda000780c0ff */
[----:B------:R-:W-:Y:S01]  /*1150*/  @!P0 MOV R4, R0 ;  /* 0x0000000000048202 */ /* 0x000fe20000000f00 */
[----:B------:R-:W-:Y:S06]  /*1160*/  @!P0 BRA `(.L_x_106) ;  /* 0x0000000000408947 */ /* 0x000fec0003800000 */
[----:B------:R-:W-:-:S13]  /*1170*/  FSETP.GEU.FTZ.AND P0, PT, R0, RZ, PT ;  /* 0x000000ff0000720b */ /* 0x000fda0003f1e000 */
[----:B------:R-:W-:Y:S01]  /*1180*/  @!P0 IMAD.MOV.U32 R4, RZ, RZ, 0x7fffffff ;  /* 0x7fffffffff048424 */ /* 0x000fe200078e00ff */
        /* <DEDUP_REMOVED lines=14> */
.L_x_106:
[----:B------:R-:W-:Y:S01]  /*1270*/  HFMA2 R5, -RZ, RZ, 0, 0 ;  /* 0x00000000ff057431 */ /* 0x000fe200000001ff */
[----:B------:R-:W-:Y:S01]  /*1280*/  MOV R0, R4 ;  /* 0x0000000400007202 */ /* 0x000fe20000000f00 */
[----:B------:R-:W-:-:S04]  /*1290*/  IMAD.MOV.U32 R4, RZ, RZ, R10 ;  /* 0x000000ffff047224 */ /* 0x000fc800078e000a */
[----:B------:R-:W-:Y:S05]  /*12a0*/  RET.REL.NODEC R4 `(_Z24poincare_distance_kernelPfPKfS1_fii) ;  /* 0xffffffec04547950 */ /* 0x000fea0003c3ffff */
        .weak           $__internal_3_$__cuda_sm3x_div_rn_noftz_f32_slowpath
        .type           $__internal_3_$__cuda_sm3x_div_rn_noftz_f32_slowpath,@function
        .size           $__internal_3_$__cuda_sm3x_div_rn_noftz_f32_slowpath,(.L_x_122 - $__internal_3_$__cuda_sm3x_div_rn_noftz_f32_slowpath)
$__internal_3_$__cuda_sm3x_div_rn_noftz_f32_slowpath:
[----:B------:R-:W-:Y:S01]  /*12b0*/  SHF.R.U32.HI R7, RZ, 0x17, R3 ;  /* 0x00000017ff077819 */ /* 0x000fe20000011603 */
[----:B------:R-:W-:Y:S01]  /*12c0*/  BSSY.RECONVERGENT B1, `(.L_x_107) ;  /* 0x0000062000017945 */ /* 0x000fe20003800200 */
[----:B------:R-:W-:Y:S02]  /*12d0*/  SHF.R.U32.HI R5, RZ, 0x17, R0 ;  /* 0x00000017ff057819 */ /* 0x000fe40000011600 */
[----:B------:R-:W-:Y:S02]  /*12e0*/  LOP3.LUT R14, R7, 0xff, RZ, 0xc0, !PT ;  /* 0x000000ff070e7812 */ /* 0x000fe400078ec0ff */
[----:B------:R-:W-:Y:S02]  /*12f0*/  LOP3.LUT R11, R5, 0xff, RZ, 0xc0, !PT ;  /* 0x000000ff050b7812 */ /* 0x000fe400078ec0ff */
[----:B------:R-:W-:-:S03]  /*1300*/  IADD3 R9, PT, PT, R14, -0x1, RZ ;  /* 0xffffffff0e097810 */ /* 0x000fc60007ffe0ff */
[----:B------:R-:W-:Y:S01]  /*1310*/  VIADD R7, R11, 0xffffffff ;  /* 0xffffffff0b077836 */ /* 0x000fe20000000000 */
[----:B------:R-:W-:-:S04]  /*1320*/  ISETP.GT.U32.AND P0, PT, R9, 0xfd, PT ;  /* 0x000000fd0900780c */ /* 0x000fc80003f04070 */
        /* <DEDUP_REMOVED lines=22> */
[----:B------:R-:W-:Y:S02]  /*1490*/  @!P0 IMAD.MOV.U32 R5, RZ, RZ, -0x40 ;  /* 0xffffffc0ff058424 */ /* 0x000fe400078e00ff */
[----:B------:R-:W-:Y:S01]  /*14a0*/  @!P0 FFMA R0, R0, 1.84467440737095516160e+19, RZ ;  /* 0x5f80000000008823 */ /* 0x000fe200000000ff */
[----:B------:R-:W-:Y:S02]  /*14b0*/  @!P1 FFMA R3, R3, 1.84467440737095516160e+19, RZ ;  /* 0x5f80000003039823 */ /* 0x000fe400000000ff */
[----:B------:R-:W-:-:S07]  /*14c0*/  @!P1 IADD3 R5, PT, PT, R5, 0x40, RZ ;  /* 0x0000004005059810 */ /* 0x000fce0007ffe0ff */
.L_x_108:
[----:B------:R-:W-:Y:S01]  /*14d0*/  LEA R10, R14, 0xc0800000, 0x17 ;  /* 0xc08000000e0a7811 */ /* 0x000fe200078eb8ff */
[----:B------:R-:W-:Y:S03]  /*14e0*/  BSSY.RECONVERGENT B2, `(.L_x_113) ;  /* 0x0000036000027945 */ /* 0x000fe60003800200 */
[----:B------:R-:W-:Y:S01]  /*14f0*/  IADD3 R10, PT, PT, -R10, R3, RZ ;  /* 0x000000030a0a7210 */ /* 0x000fe20007ffe1ff */
[----:B------:R-:W-:-:S03]  /*1500*/  VIADD R3, R11, 0xffffff81 ;  /* 0xffffff810b037836 */ /* 0x000fc60000000000 */
[----:B------:R0:W1:Y:S01]  /*1510*/  MUFU.RCP R7, R10 ;  /* 0x0000000a00077308 */ /* 0x0000620000001000 */
[----:B------:R-:W-:Y:S01]  /*1520*/  FADD.FTZ R9, -R10, -RZ ;  /* 0x800000ff0a097221 */ /* 0x000fe20000010100 */
[C---:B------:R-:W-:Y:S01]  /*1530*/  IMAD R0, R3.reuse, -0x800000, R0 ;  /* 0xff80000003007824 */ /* 0x040fe200078e0200 */
[----:B0-----:R-:W-:-:S04]  /*1540*/  IADD3 R10, PT, PT, R3, 0x7f, -R14 ;  /* 0x0000007f030a7810 */ /* 0x001fc80007ffe80e */
[----:B------:R-:W-:Y:S01]  /*1550*/  IADD3 R10, PT, PT, R10, R5, RZ ;  /* 0x000000050a0a7210 */ /* 0x000fe20007ffe0ff */
[----:B-1----:R-:W-:-:S04]  /*1560*/  FFMA R12, R7, R9, 1 ;  /* 0x3f800000070c7423 */ /* 0x002fc80000000009 */
        /* <DEDUP_REMOVED lines=8> */
[----:B------:R-:W-:-:S05]  /*15f0*/  IADD3 R9, PT, PT, R3, R10, RZ ;  /* 0x0000000a03097210 */ /* 0x000fca0007ffe0ff */
[----:B------:R-:W-:-:S05]  /*1600*/  VIADD R3, R9, 0xffffffff ;  /* 0xffffffff09037836 */ /* 0x000fca0000000000 */
        /* <DEDUP_REMOVED lines=10> */
[CCC-:B------:R-:W-:Y:S01]  /*16b0*/  FFMA.RM R10, R16.reuse, R12.reuse, R7.reuse ;  /* 0x0000000c100a7223 */ /* 0x1c0fe20000004007 */
[C---:B------:R-:W-:Y:S02]  /*16c0*/  ISETP.NE.AND P2, PT, R9.reuse, RZ, PT ;  /* 0x000000ff0900720c */ /* 0x040fe40003f45270 */
[----:B------:R-:W-:Y:S02]  /*16d0*/  ISETP.NE.AND P1, PT, R9, RZ, PT ;  /* 0x000000ff0900720c */ /* 0x000fe40003f25270 */
[----:B------:R-:W-:Y:S01]  /*16e0*/  LOP3.LUT R5, R3, 0x7fffff, RZ, 0xc0, !PT ;  /* 0x007fffff03057812 */ /* 0x000fe200078ec0ff */
[----:B------:R-:W-:Y:S01]  /*16f0*/  FFMA.RP R3, R16, R12, R7 ;  /* 0x0000000c10037223 */ /* 0x000fe20000008007 */
        /* <DEDUP_REMOVED lines=12> */
[----:B------:R-:W-:-:S05]  /*17c0*/  LOP3.LUT R3, R3, R10, RZ, 0xc0, !PT ;  /* 0x0000000a03037212 */ /* 0x000fca00078ec0ff */
[----:B------:R-:W-:-:S05]  /*17d0*/  IMAD.IADD R3, R12, 0x1, R3 ;  /* 0x000000010c037824 */ /* 0x000fca00078e0203 */
[----:B------:R-:W-:Y:S01]  /*17e0*/  LOP3.LUT R0, R3, R0, RZ, 0xfc, !PT ;  /* 0x0000000003007212 */ /* 0x000fe200078efcff */
[----:B------:R-:W-:Y:S06]  /*17f0*/  BRA `(.L_x_116) ;  /* 0x0000000000107947 */ /* 0x000fec0003800000 */
.L_x_115:
[----:B------:R-:W-:-:S04]  /*1800*/  LOP3.LUT R0, R0, 0x80000000, RZ, 0xc0, !PT ;  /* 0x8000000000007812 */ /* 0x000fc800078ec0ff */
[----:B------:R-:W-:Y:S01]  /*1810*/  LOP3.LUT R0, R0, 0x7f800000, RZ, 0xfc, !PT ;  /* 0x7f80000000007812 */ /* 0x000fe200078efcff */
[----:B------:R-:W-:Y:S06]  /*1820*/  BRA `(.L_x_116) ;  /* 0x0000000000047947 */ /* 0x000fec0003800000 */
.L_x_114:
[----:B------:R-:W-:-:S07]  /*1830*/  LEA R0, R10, R0, 0x17 ;  /* 0x000000000a007211 */ /* 0x000fce00078eb8ff */
.L_x_116:
[----:B------:R-:W-:Y:S05]  /*1840*/  BSYNC.RECONVERGENT B2 ;  /* 0x0000000000027941 */ /* 0x000fea0003800200 */
.L_x_113:
[----:B------:R-:W-:Y:S05]  /*1850*/  BRA `(.L_x_117) ;  /* 0x0000000000207947 */ /* 0x000fea0003800000 */
.L_x_112:
[----:B------:R-:W-:-:S04]  /*1860*/  LOP3.LUT R0, R3, 0x80000000, R0, 0x48, !PT ;  /* 0x8000000003007812 */ /* 0x000fc800078e4800 */
[----:B------:R-:W-:Y:S01]  /*1870*/  LOP3.LUT R0, R0, 0x7f800000, RZ, 0xfc, !PT ;  /* 0x7f80000000007812 */ /* 0x000fe200078efcff */
[----:B------:R-:W-:Y:S06]  /*1880*/  BRA `(.L_x_117) ;  /* 0x0000000000147947 */ /* 0x000fec0003800000 */
.L_x_111:
[----:B------:R-:W-:Y:S01]  /*1890*/  LOP3.LUT R0, R3, 0x80000000, R0, 0x48, !PT ;  /* 0x8000000003007812 */ /* 0x000fe200078e4800 */
[----:B------:R-:W-:Y:S06]  /*18a0*/  BRA `(.L_x_117) ;  /* 0x00000000000c7947 */ /* 0x000fec0003800000 */
.L_x_110:
[----:B------:R-:W0:Y:S01]  /*18b0*/  MUFU.RSQ R0, -QNAN ;  /* 0xffc0000000007908 */ /* 0x000e220000001400 */
[----:B------:R-:W-:Y:S05]  /*18c0*/  BRA `(.L_x_117) ;  /* 0x0000000000047947 */ /* 0x000fea0003800000 */
.L_x_109:
[----:B------:R-:W-:-:S07]  /*18d0*/  FADD.FTZ R0, R0, R3 ;  /* 0x0000000300007221 */ /* 0x000fce0000010000 */
.L_x_117:
[----:B------:R-:W-:Y:S05]  /*18e0*/  BSYNC.RECONVERGENT B1 ;  /* 0x0000000000017941 */ /* 0x000fea0003800200 */
.L_x_107:
[----:B------:R-:W-:-:S04]  /*18f0*/  HFMA2 R9, -RZ, RZ, 0, 0 ;  /* 0x00000000ff097431 */ /* 0x000fc800000001ff */
[----:B0-----:R-:W-:Y:S05]  /*1900*/  RET.REL.NODEC R8 `(_Z24poincare_distance_kernelPfPKfS1_fii) ;  /* 0xffffffe408bc7950 */ /* 0x001fea0003c3ffff */
.L_x_118:
        /* <DEDUP_REMOVED lines=15> */
.L_x_122:


//--------------------- .nv.shared.reserved.0     --------------------------
	.section	.nv.shared.reserved.0,"aw",@nobits
	.weak		__nv_reservedSMEM_offset_0_alias
	.size		__nv_reservedSMEM_offset_0_alias, 0, 64
	.other		__nv_reservedSMEM_offset_0_alias,@"STO_CUDA_RESERVED_SHARED STV_DEFAULT"
__nv_reservedSMEM_offset_0_alias:
	.zero		0
	.zero		64


//--------------------- .nv.constant0._Z26poincare_ball_layer_kernelPfPKfS1_ffii --------------------------
	.section	.nv.constant0._Z26poincare_ball_layer_kernelPfPKfS1_ffii,"a",@progbits
	.sectionflags	@""
	.align	4
.nv.constant0._Z26poincare_ball_layer_kernelPfPKfS1_ffii:
	.zero		936


//--------------------- .nv.constant0._Z24poincare_distance_kernelPfPKfS1_fii --------------------------
	.section	.nv.constant0._Z24poincare_distance_kernelPfPKfS1_fii,"a",@progbits
	.sectionflags	@""
	.align	4
.nv.constant0._Z24poincare_distance_kernelPfPKfS1_fii:
	.zero		932


//--------------------- SYMBOLS --------------------------

	.type		.nv.reservedSmem.offset0,@object
	.size		.nv.reservedSmem.offset0,0x4
